	.target	sm_100a

	.elftype	@"ET_EXEC"


//--------------------- .note.nv.tkinfo           --------------------------
	.section	.note.nv.tkinfo,"",@"SHT_NOTE"
	.sectionflags	@"SHF_NOTE_NV_TKINFO"
	.tkinfo
        /*0018*/ 	.word	0x00000081
        /*0030*/ 	.string	""
        /*0030*/ 	.string	"ptxas-blackwell"
        /*0030*/ 	.string	"Cuda compilation tools, release 12.9, V12.9.86"
        /*0030*/ 	.string	"Build cuda_12.9.r12.9/compiler.36037853_0"
        /*0030*/ 	.string	"-v  -suppress-debug-info  -lineinfo  -arch sm_100a "



//--------------------- .note.nv.cuver            --------------------------
	.section	.note.nv.cuver,"",@"SHT_NOTE"
	.sectionflags	@"SHF_NOTE_NV_CUVER"
        /*0018*/ 	.short	0x0001
        /*001a*/ 	.short	0x0064
        /*001c*/ 	.short	0x0001
        /*001e*/ 	.short	0x0000
        /*0020*/ 	.short	0x0001
        /*0022*/ 	.short	0x0000


//--------------------- .nv.info                  --------------------------
	.section	.nv.info,"",@"SHT_CUDA_INFO"
	.align	4


	//----- nvinfo : EIATTR_REGCOUNT
	.align		4
        /*0000*/ 	.byte	0x04, 0x2f
        /*0002*/ 	.short	(.L_4 - .L_3)
	.align		4
.L_3:
        /*0004*/ 	.word	index@(gluon_tcgen05)
        /*0008*/ 	.word	0x00000087


	//----- nvinfo : EIATTR_FRAME_SIZE
	.align		4
.L_4:
        /*000c*/ 	.byte	0x04, 0x11
        /*000e*/ 	.short	(.L_6 - .L_5)
	.align		4
.L_5:
        /*0010*/ 	.word	index@($__internal_2_$__cuda_sm10x_tcgen05_guardrail_trap_unallocated_columns_being_dealloced)
        /*0014*/ 	.word	0x00000000


	//----- nvinfo : EIATTR_FRAME_SIZE
	.align		4
.L_6:
        /*0018*/ 	.byte	0x04, 0x11
        /*001a*/ 	.short	(.L_8 - .L_7)
	.align		4
.L_7:
        /*001c*/ 	.word	index@($__internal_1_$__cuda_sm10x_tcgen05_guardrail_trap_phase_invalid_during_alloc)
        /*0020*/ 	.word	0x00000000


	//----- nvinfo : EIATTR_FRAME_SIZE
	.align		4
.L_8:
        /*0024*/ 	.byte	0x04, 0x11
        /*0026*/ 	.short	(.L_10 - .L_9)
	.align		4
.L_9:
        /*0028*/ 	.word	index@($__internal_0_$__cuda_sm10x_tcgen05_guardrail_trap_col_being_dealloced_not_returned_by_alloc)
        /*002c*/ 	.word	0x00000000


	//----- nvinfo : EIATTR_FRAME_SIZE
	.align		4
.L_10:
        /*0030*/ 	.byte	0x04, 0x11
        /*0032*/ 	.short	(.L_12 - .L_11)
	.align		4
.L_11:
        /*0034*/ 	.word	index@(gluon_tcgen05)
        /*0038*/ 	.word	0x00000000


	//----- nvinfo : EIATTR_MIN_STACK_SIZE
	.align		4
.L_12:
        /*003c*/ 	.byte	0x04, 0x12
        /*003e*/ 	.short	(.L_14 - .L_13)
	.align		4
.L_13:
        /*0040*/ 	.word	index@(gluon_tcgen05)
        /*0044*/ 	.word	0x00000000
.L_14:


//--------------------- .nv.info.gluon_tcgen05    --------------------------
	.section	.nv.info.gluon_tcgen05,"",@"SHT_CUDA_INFO"
	.sectionflags	@""
	.align	4


	//----- nvinfo : EIATTR_CUDA_API_VERSION
	.align		4
        /*0000*/ 	.byte	0x04, 0x37
        /*0002*/ 	.short	(.L_16 - .L_15)
.L_15:
        /*0004*/ 	.word	0x00000081


	//----- nvinfo : EIATTR_KPARAM_INFO
	.align		4
.L_16:
        /*0008*/ 	.byte	0x04, 0x17
        /*000a*/ 	.short	(.L_18 - .L_17)
.L_17:
        /*000c*/ 	.word	0x00000000
        /*0010*/ 	.short	0x000a
        /*0012*/ 	.short	0x0048
        /*0014*/ 	.byte	0x00, 0xf4, 0x21, 0x00


	//----- nvinfo : EIATTR_KPARAM_INFO
	.align		4
.L_18:
        /*0018*/ 	.byte	0x04, 0x17
        /*001a*/ 	.short	(.L_20 - .L_19)
.L_19:
        /*001c*/ 	.word	0x00000000
        /*0020*/ 	.short	0x0009
        /*0022*/ 	.short	0x0040
        /*0024*/ 	.byte	0x00, 0xf4, 0x21, 0x00


	//----- nvinfo : EIATTR_KPARAM_INFO
	.align		4
.L_20:
        /*0028*/ 	.byte	0x04, 0x17
        /*002a*/ 	.short	(.L_22 - .L_21)
.L_21:
        /*002c*/ 	.word	0x00000000
        /*0030*/ 	.short	0x0008
        /*0032*/ 	.short	0x0038
        /*0034*/ 	.byte	0x00, 0xf0, 0x21, 0x00


	//----- nvinfo : EIATTR_KPARAM_INFO
	.align		4
.L_22:
        /*0038*/ 	.byte	0x04, 0x17
        /*003a*/ 	.short	(.L_24 - .L_23)
.L_23:
        /*003c*/ 	.word	0x00000000
        /*0040*/ 	.short	0x0007
        /*0042*/ 	.short	0x0030
        /*0044*/ 	.byte	0x00, 0xf0, 0x21, 0x00


	//----- nvinfo : EIATTR_KPARAM_INFO
	.align		4
.L_24:
        /*0048*/ 	.byte	0x04, 0x17
        /*004a*/ 	.short	(.L_26 - .L_25)
.L_25:
        /*004c*/ 	.word	0x00000000
        /*0050*/ 	.short	0x0006
        /*0052*/ 	.short	0x0028
        /*0054*/ 	.byte	0x00, 0xf0, 0x21, 0x00


	//----- nvinfo : EIATTR_KPARAM_INFO
	.align		4
.L_26:
        /*0058*/ 	.byte	0x04, 0x17
        /*005a*/ 	.short	(.L_28 - .L_27)
.L_27:
        /*005c*/ 	.word	0x00000000
        /*0060*/ 	.short	0x0005
        /*0062*/ 	.short	0x0020
        /*0064*/ 	.byte	0x00, 0xf0, 0x11, 0x00


	//----- nvinfo : EIATTR_KPARAM_INFO
	.align		4
.L_28:
        /*0068*/ 	.byte	0x04, 0x17
        /*006a*/ 	.short	(.L_30 - .L_29)
.L_29:
        /*006c*/ 	.word	0x00000000
        /*0070*/ 	.short	0x0004
        /*0072*/ 	.short	0x001c
        /*0074*/ 	.byte	0x00, 0xf0, 0x11, 0x00


	//----- nvinfo : EIATTR_KPARAM_INFO
	.align		4
.L_30:
        /*0078*/ 	.byte	0x04, 0x17
        /*007a*/ 	.short	(.L_32 - .L_31)
.L_31:
        /*007c*/ 	.word	0x00000000
        /*0080*/ 	.short	0x0003
        /*0082*/ 	.short	0x0018
        /*0084*/ 	.byte	0x00, 0xf0, 0x11, 0x00


	//----- nvinfo : EIATTR_KPARAM_INFO
	.align		4
.L_32:
        /*0088*/ 	.byte	0x04, 0x17
        /*008a*/ 	.short	(.L_34 - .L_33)
.L_33:
        /*008c*/ 	.word	0x00000000
        /*0090*/ 	.short	0x0002
        /*0092*/ 	.short	0x0010
        /*0094*/ 	.byte	0x00, 0xf4, 0x21, 0x00


	//----- nvinfo : EIATTR_KPARAM_INFO
	.align		4
.L_34:
        /*0098*/ 	.byte	0x04, 0x17
        /*009a*/ 	.short	(.L_36 - .L_35)
.L_35:
        /*009c*/ 	.word	0x00000000
        /*00a0*/ 	.short	0x0001
        /*00a2*/ 	.short	0x0008
        /*00a4*/ 	.byte	0x00, 0xf4, 0x21, 0x00


	//----- nvinfo : EIATTR_KPARAM_INFO
	.align		4
.L_36:
        /*00a8*/ 	.byte	0x04, 0x17
        /*00aa*/ 	.short	(.L_38 - .L_37)
.L_37:
        /*00ac*/ 	.word	0x00000000
        /*00b0*/ 	.short	0x0000
        /*00b2*/ 	.short	0x0000
        /*00b4*/ 	.byte	0x00, 0xf4, 0x21, 0x00


	//----- nvinfo : EIATTR_AT_ENTRY_FRAGMENTS
	.align		4
.L_38:
        /*00b8*/ 	.byte	0x04, 0x4f
        /*00ba*/ 	.short	(.L_40 - .L_39)


	//   ....[0]....
.L_39:
        /*00bc*/ 	.word	0x00000004


	//----- nvinfo : EIATTR_RESERVED_SMEM_USED
	.align		4
.L_40:
        /*00c0*/ 	.byte	0x01, 0x41
	.zero		2


	//----- nvinfo : EIATTR_SPARSE_MMA_MASK
	.align		4
        /*00c4*/ 	.byte	0x03, 0x50
        /*00c6*/ 	.short	0x0000


	//----- nvinfo : EIATTR_TCGEN05_1CTA_USED
	.align		4
        /*00c8*/ 	.byte	0x01, 0x51
	.zero		2


	//----- nvinfo : EIATTR_MAXREG_COUNT
	.align		4
        /*00cc*/ 	.byte	0x03, 0x1b
        /*00ce*/ 	.short	0x00ff


	//----- nvinfo : EIATTR_NUM_BARRIERS
	.align		4
        /*00d0*/ 	.byte	0x02, 0x4c
        /*00d2*/ 	.byte	0x01
	.zero		1


	//----- nvinfo : EIATTR_INT_WARP_WIDE_INSTR_OFFSETS
	.align		4
        /*00d4*/ 	.byte	0x04, 0x31
        /*00d6*/ 	.short	(.L_42 - .L_41)


	//   ....[0]....
.L_41:
        /*00d8*/ 	.word	0x00001780


	//   ....[1]....
        /*00dc*/ 	.word	0x000017a0


	//   ....[2]....
        /*00e0*/ 	.word	0x00001820


	//   ....[3]....
        /*00e4*/ 	.word	0x00001940


	//   ....[4]....
        /*00e8*/ 	.word	0x00001950


	//   ....[5]....
        /*00ec*/ 	.word	0x00001960


	//   ....[6]....
        /*00f0*/ 	.word	0x00001970


	//   ....[7]....
        /*00f4*/ 	.word	0x00001ba0


	//   ....[8]....
        /*00f8*/ 	.word	0x00001bb0


	//   ....[9]....
        /*00fc*/ 	.word	0x00001cd0


	//   ....[10]....
        /*0100*/ 	.word	0x00001ce0


	//   ....[11]....
        /*0104*/ 	.word	0x00001d30


	//   ....[12]....
        /*0108*/ 	.word	0x00001d70


	//   ....[13]....
        /*010c*/ 	.word	0x00001ea0


	//   ....[14]....
        /*0110*/ 	.word	0x00001eb0


	//   ....[15]....
        /*0114*/ 	.word	0x000020c0


	//   ....[16]....
        /*0118*/ 	.word	0x000020d0


	//   ....[17]....
        /*011c*/ 	.word	0x00002870


	//   ....[18]....
        /*0120*/ 	.word	0x000028c0


	//----- nvinfo : EIATTR_COOP_GROUP_MASK_REGIDS
	.align		4
.L_42:
        /*0124*/ 	.byte	0x04, 0x29
        /*0126*/ 	.short	(.L_44 - .L_43)


	//   ....[0]....
.L_43:
        /*0128*/ 	.word	0xffffffff


	//   ....[1]....
        /*012c*/ 	.word	0xffffffff


	//   ....[2]....
        /*0130*/ 	.word	0xffffffff


	//   ....[3]....
        /*0134*/ 	.word	0xffffffff


	//   ....[4]....
        /*0138*/ 	.word	0xffffffff


	//   ....[5]....
        /*013c*/ 	.word	0xffffffff


	//   ....[6]....
        /*0140*/ 	.word	0xffffffff


	//   ....[7]....
        /*0144*/ 	.word	0xffffffff


	//   ....[8]....
        /*0148*/ 	.word	0xffffffff


	//   ....[9]....
        /*014c*/ 	.word	0xffffffff


	//----- nvinfo : EIATTR_COOP_GROUP_INSTR_OFFSETS
	.align		4
.L_44:
        /*0150*/ 	.byte	0x04, 0x28
        /*0152*/ 	.short	(.L_46 - .L_45)


	//   ....[0]....
.L_45:
        /*0154*/ 	.word	0x00000050


	//   ....[1]....
        /*0158*/ 	.word	0x00000310


	//   ....[2]....
        /*015c*/ 	.word	0x00000500


	//   ....[3]....
        /*0160*/ 	.word	0x000009a0


	//   ....[4]....
        /*0164*/ 	.word	0x00000ae0


	//   ....[5]....
        /*0168*/ 	.word	0x00000fe0


	//   ....[6]....
        /*016c*/ 	.word	0x00001120


	//   ....[7]....
        /*0170*/ 	.word	0x00001610


	//   ....[8]....
        /*0174*/ 	.word	0x00002700


	//   ....[9]....
        /*0178*/ 	.word	0x00002970


	//----- nvinfo : EIATTR_VRC_CTA_INIT_COUNT
	.align		4
.L_46:
        /*017c*/ 	.byte	0x02, 0x4a
        /*017e*/ 	.byte	0x80
	.zero		1


	//----- nvinfo : EIATTR_MBARRIER_INSTR_OFFSETS
	.align		4
        /*0180*/ 	.byte	0x04, 0x39
        /*0182*/ 	.short	(.L_48 - .L_47)


	//   ....[0]....
.L_47:
        /*0184*/ 	.word	0x00001840
        /*0188*/ 	.word	0x000000ff
        /*018c*/ 	.word	0x00004000
        /*0190*/ 	.short	0x0100
        /*0192*/ 	.byte	0x08
	.zero		1


	//   ....[1]....
        /*0194*/ 	.word	0x00001850
        /*0198*/ 	.word	0x000000ff
        /*019c*/ 	.word	0x00004010
        /*01a0*/ 	.short	0x0100
        /*01a2*/ 	.byte	0x08
	.zero		1


	//   ....[2]....
        /*01a4*/ 	.word	0x00001ac0
        /*01a8*/ 	.word	0x000000ff
        /*01ac*/ 	.word	0x00004000
        /*01b0*/ 	.short	0x010a
        /*01b2*/ 	.byte	0x08
	.zero		1


	//   ....[3]....
        /*01b4*/ 	.word	0x00001c00
        /*01b8*/ 	.word	0x000000ff
        /*01bc*/ 	.word	0x00004010
        /*01c0*/ 	.short	0x010a
        /*01c2*/ 	.byte	0x08
	.zero		1


	//   ....[4]....
        /*01c4*/ 	.word	0x00001de0
        /*01c8*/ 	.word	0x000000ff
        /*01cc*/ 	.word	0x00004000
        /*01d0*/ 	.short	0x010a
        /*01d2*/ 	.byte	0x08
	.zero		1


	//   ....[5]....
        /*01d4*/ 	.word	0x00001ef0
        /*01d8*/ 	.word	0x000000ff
        /*01dc*/ 	.word	0x00004010
        /*01e0*/ 	.short	0x010a
        /*01e2*/ 	.byte	0x08
	.zero		1


	//   ....[6]....
        /*01e4*/ 	.word	0x00001f80
        /*01e8*/ 	.word	0x000000ff
        /*01ec*/ 	.word	0x00004000
        /*01f0*/ 	.short	0x0108
        /*01f2*/ 	.byte	0x08
	.zero		1


	//   ....[7]....
        /*01f4*/ 	.word	0x00001f90
        /*01f8*/ 	.word	0x000000ff
        /*01fc*/ 	.word	0x00004010
        /*0200*/ 	.short	0x0108
        /*0202*/ 	.byte	0x08
	.zero		1


	//   ....[8]....
        /*0204*/ 	.word	0x00002990
        /*0208*/ 	.word	0x000000ff
        /*020c*/ 	.word	0x00004000
        /*0210*/ 	.short	0x010a
        /*0212*/ 	.byte	0x08
	.zero		1


	//   ....[9]....
        /*0214*/ 	.word	0x000029c0
        /*0218*/ 	.word	0x000000ff
        /*021c*/ 	.word	0x00004010
        /*0220*/ 	.short	0x010a
        /*0222*/ 	.byte	0x08
	.zero		1


	//   ....[10]....
        /*0224*/ 	.word	0x000029f0
        /*0228*/ 	.word	0x000000ff
        /*022c*/ 	.word	0x00004000
        /*0230*/ 	.short	0x010a
        /*0232*/ 	.byte	0x08
	.zero		1


	//   ....[11]....
        /*0234*/ 	.word	0x00002a20
        /*0238*/ 	.word	0x000000ff
        /*023c*/ 	.word	0x00004010
        /*0240*/ 	.short	0x010a
        /*0242*/ 	.byte	0x08
	.zero		1


	//----- nvinfo : EIATTR_NUM_MBARRIERS
	.align		4
.L_48:
        /*0244*/ 	.byte	0x03, 0x38
        /*0246*/ 	.short	0x0002


	//----- nvinfo : EIATTR_EXIT_INSTR_OFFSETS
	.align		4
        /*0248*/ 	.byte	0x04, 0x1c
        /*024a*/ 	.short	(.L_50 - .L_49)


	//   ....[0]....
.L_49:
        /*024c*/ 	.word	0x00002980


	//----- nvinfo : EIATTR_REQNTID
	.align		4
.L_50:
        /*0250*/ 	.byte	0x04, 0x10
        /*0252*/ 	.short	(.L_52 - .L_51)
.L_51:
        /*0254*/ 	.word	0x00000080
        /*0258*/ 	.word	0x00000001
        /*025c*/ 	.word	0x00000001


	//----- nvinfo : EIATTR_CRS_STACK_SIZE
	.align		4
.L_52:
        /*0260*/ 	.byte	0x04, 0x1e
        /*0262*/ 	.short	(.L_54 - .L_53)
.L_53:
        /*0264*/ 	.word	0x00000000


	//----- nvinfo : EIATTR_CBANK_PARAM_SIZE
	.align		4
.L_54:
        /*0268*/ 	.byte	0x03, 0x19
        /*026a*/ 	.short	0x0050


	//----- nvinfo : EIATTR_PARAM_CBANK
	.align		4
        /*026c*/ 	.byte	0x04, 0x0a
        /*026e*/ 	.short	(.L_56 - .L_55)
	.align		4
.L_55:
        /*0270*/ 	.word	index@(.nv.constant0.gluon_tcgen05)
        /*0274*/ 	.short	0x0380
        /*0276*/ 	.short	0x0050


	//----- nvinfo : EIATTR_SW_WAR
	.align		4
.L_56:
        /*0278*/ 	.byte	0x04, 0x36
        /*027a*/ 	.short	(.L_58 - .L_57)
.L_57:
        /*027c*/ 	.word	0x00000008
.L_58:


//--------------------- .nv.compat                --------------------------
	.section	.nv.compat,"",@"SHT_CUDA_COMPAT_INFO"
	.align	4
        /*0000*/ 	.byte	0x02, 0x02, 0x02, 0x00, 0x02, 0x05, 0x05, 0x00, 0x02, 0x03, 0x03, 0x00, 0x02, 0x06, 0x01, 0x00


//--------------------- .nv.callgraph             --------------------------
	.section	.nv.callgraph,"",@"SHT_CUDA_CALLGRAPH"
	.align	4
	.sectionentsize	8
	.align		4
        /*0000*/ 	.word	0x00000000
	.align		4
        /*0004*/ 	.word	0xffffffff
	.align		4
        /*0008*/ 	.word	0x00000000
	.align		4
        /*000c*/ 	.word	0xfffffffe
	.align		4
        /*0010*/ 	.word	0x00000000
	.align		4
        /*0014*/ 	.word	0xfffffffd
	.align		4
        /*0018*/ 	.word	0x00000000
	.align		4
        /*001c*/ 	.word	0xfffffffc


//--------------------- .text.gluon_tcgen05       --------------------------
	.section	.text.gluon_tcgen05,"ax",@progbits
	.align	128
        .global         gluon_tcgen05
        .type           gluon_tcgen05,@function
        .size           gluon_tcgen05,(.L_x_73 - gluon_tcgen05)
        .other          gluon_tcgen05,@"STO_CUDA_ENTRY STV_DEFAULT"
gluon_tcgen05:
.text.gluon_tcgen05:
[----:B------:R-:W1:Y:S01]  /*0000*/  LDC R1, c[0x0][0x37c] ;  /* 0x0000df00ff017b82 */ /* 0x000e620000000800 */
[----:B------:R-:W2:Y:S02]  /*0010*/  S2R R0, SR_TID.X ;  /* 0x0000000000007919 */ /* 0x000ea40000002100 */
[----:B--2---:R-:W-:-:S13]  /*0020*/  ISETP.GE.U32.AND P2, PT, R0, 0x20, PT ;  /* 0x000000200000780c */ /* 0x004fda0003f46070 */
[----:B------:R-:W-:Y:S05]  /*0030*/  @P2 BRA `(.L_x_0) ;  /* 0x0000000000b82947 */ /* 0x000fea0003800000 */
[----:B------:R-:W2:Y:S01]  /*0040*/  S2UR UR6, SR_CgaCtaId ;  /* 0x00000000000679c3 */ /* 0x000ea20000008800 */
[----:B------:R-:W-:Y:S01]  /*0050*/  NOP ;  /* 0x0000000000007918 */ /* 0x000fe20000000000 */
[----:B------:R-:W-:Y:S02]  /*0060*/  UMOV UR4, 0x40 ;  /* 0x0000004000047882 */ /* 0x000fe40000000000 */
[----:B--2---:R-:W-:-:S09]  /*0070*/  ULEA UR4, UR6, UR4, 0x18 ;  /* 0x0000000406047291 */ /* 0x004fd2000f8ec0ff */
[----:B------:R-:W2:Y:S01]  /*0080*/  LDS.U8 R2, [UR4] ;  /* 0x00000004ff027984 */ /* 0x000ea20008000000 */
[----:B------:R-:W-:Y:S02]  /*0090*/  UMOV UR4, 0x400 ;  /* 0x0000040000047882 */ /* 0x000fe40000000000 */
[----:B------:R-:W-:Y:S01]  /*00a0*/  ULEA UR4, UR6, UR4, 0x18 ;  /* 0x0000000406047291 */ /* 0x000fe2000f8ec0ff */
[----:B--2---:R-:W-:-:S13]  /*00b0*/  ISETP.NE.AND P0, PT, R2, RZ, PT ;  /* 0x000000ff0200720c */ /* 0x004fda0003f05270 */
[----:B------:R-:W-:Y:S05]  /*00c0*/  @P0 BRA `(.L_x_1) ;  /* 0x00000000007c0947 */ /* 0x000fea0003800000 */
[----:B------:R-:W-:-:S13]  /*00d0*/  ELECT P0, URZ, PT ;  /* 0x0000000000ff782f */ /* 0x000fda0003800000 */
[----:B------:R-:W-:Y:S05]  /*00e0*/  @!P0 BRA `(.L_x_2) ;  /* 0x0000000000848947 */ /* 0x000fea0003800000 */
[----:B------:R-:W-:Y:S01]  /*00f0*/  UMOV UR5, 0x4 ;  /* 0x0000000400057882 */ /* 0x000fe20000000000 */
[----:B------:R-:W-:Y:S02]  /*0100*/  IMAD.MOV.U32 R5, RZ, RZ, 0x1 ;  /* 0x00000001ff057424 */ /* 0x000fe400078e00ff */
[----:B------:R-:W-:Y:S02]  /*0110*/  IMAD.MOV.U32 R3, RZ, RZ, 0xf ;  /* 0x0000000fff037424 */ /* 0x000fe400078e00ff */
[----:B------:R-:W-:Y:S04]  /*0120*/  DEPBAR.LE SB2, 0x36 ;  /* 0x0000ad800000791a */ /* 0x000fe80000000000 */
[----:B------:R-:W2:Y:S02]  /*0130*/  UTCATOMSWS.FIND_AND_SET.ALIGN UP0, UR5, UR5 ;  /* 0x00000005000575e3 */ /* 0x000ea40008000800 */
[----:B--2---:R-:W-:-:S04]  /*0140*/  PLOP3.LUT P0, PT, PT, PT, UP0, 0x80, 0x8 ;  /* 0x000000000008781c */ /* 0x004fc80003f0f008 */
[----:B------:R-:W-:-:S04]  /*0150*/  SEL R2, RZ, 0xffffffff, !P0 ;  /* 0xffffffffff027807 */ /* 0x000fc80004000000 */
[----:B------:R-:W-:Y:S01]  /*0160*/  ISETP.NE.AND P0, PT, R2, RZ, PT ;  /* 0x000000ff0200720c */ /* 0x000fe20003f05270 */
[----:B------:R-:W-:-:S12]  /*0170*/  IMAD.U32 R2, RZ, RZ, UR5 ;  /* 0x00000005ff027e24 */ /* 0x000fd8000f8e00ff */
[----:B------:R-:W-:Y:S05]  /*0180*/  @P0 BRA `(.L_x_3) ;  /* 0x0000000000240947 */ /* 0x000fea0003800000 */
.L_x_4:
[----:B------:R-:W-:Y:S05]  /*0190*/  NANOSLEEP 0x64 ;  /* 0x000000640000795d */ /* 0x000fea0003800000 */
[----:B------:R-:W-:-:S05]  /*01a0*/  UMOV UR5, 0x4 ;  /* 0x0000000400057882 */ /* 0x000fca0000000000 */
[----:B------:R-:W-:Y:S04]  /*01b0*/  DEPBAR.LE SB2, 0x36 ;  /* 0x0000ad800000791a */ /* 0x000fe80000000000 */
[----:B------:R-:W2:Y:S02]  /*01c0*/  UTCATOMSWS.FIND_AND_SET.ALIGN UP0, UR5, UR5 ;  /* 0x00000005000575e3 */ /* 0x000ea40008000800 */
[----:B--2---:R-:W-:-:S04]  /*01d0*/  PLOP3.LUT P0, PT, PT, PT, UP0, 0x80, 0x8 ;  /* 0x000000000008781c */ /* 0x004fc80003f0f008 */
[----:B------:R-:W-:-:S04]  /*01e0*/  SEL R2, RZ, 0xffffffff, !P0 ;  /* 0xffffffffff027807 */ /* 0x000fc80004000000 */
[----:B------:R-:W-:Y:S01]  /*01f0*/  ISETP.NE.AND P0, PT, R2, RZ, PT ;  /* 0x000000ff0200720c */ /* 0x000fe20003f05270 */
[----:B------:R-:W-:-:S12]  /*0200*/  IMAD.U32 R2, RZ, RZ, UR5 ;  /* 0x00000005ff027e24 */ /* 0x000fd8000f8e00ff */
[----:B------:R-:W-:Y:S05]  /*0210*/  @!P0 BRA `(.L_x_4) ;  /* 0xfffffffc00dc8947 */ /* 0x000fea000383ffff */
.L_x_3:
[C---:B------:R-:W-:Y:S01]  /*0220*/  VIADD R4, R2.reuse, 0x10 ;  /* 0x0000001002047836 */ /* 0x040fe20000000000 */
[----:B------:R-:W-:Y:S01]  /*0230*/  UMOV UR5, 0x50 ;  /* 0x0000005000057882 */ /* 0x000fe20000000000 */
[----:B------:R-:W-:Y:S01]  /*0240*/  SHF.L.U32 R3, R3, R2, RZ ;  /* 0x0000000203037219 */ /* 0x000fe200000006ff */
[----:B------:R-:W-:Y:S01]  /*0250*/  ULEA UR5, UR6, UR5, 0x18 ;  /* 0x0000000506057291 */ /* 0x000fe2000f8ec0ff */
[----:B------:R-:W-:Y:S01]  /*0260*/  IMAD.SHL.U32 R2, R2, 0x20, RZ ;  /* 0x0000002002027824 */ /* 0x000fe200078e00ff */
[----:B------:R-:W-:-:S04]  /*0270*/  SHF.L.U32 R4, R5, R4, RZ ;  /* 0x0000000405047219 */ /* 0x000fc800000006ff */
[----:B------:R-:W-:-:S05]  /*0280*/  LOP3.LUT R3, R4, R3, RZ, 0xfc, !PT ;  /* 0x0000000304037212 */ /* 0x000fca00078efcff */
[----:B------:R2:W-:Y:S04]  /*0290*/  ATOMS.OR RZ, [UR5], R3 ;  /* 0x00000003ffff798c */ /* 0x0005e8000b000005 */
[----:B------:R2:W-:Y:S01]  /*02a0*/  STS [UR4], R2 ;  /* 0x00000002ff007988 */ /* 0x0005e20008000804 */
[----:B------:R-:W-:Y:S05]  /*02b0*/  BRA `(.L_x_2) ;  /* 0x0000000000107947 */ /* 0x000fea0003800000 */
.L_x_1:
[----:B------:R-:W-:Y:S01]  /*02c0*/  IMAD.MOV.U32 R3, RZ, RZ, -0x1 ;  /* 0xffffffffff037424 */ /* 0x000fe200078e00ff */
[----:B------:R-:W-:-:S04]  /*02d0*/  MOV R2, 0x300 ;  /* 0x0000030000027802 */ /* 0x000fc80000000f00 */
[----:B------:R2:W-:Y:S03]  /*02e0*/  STS [UR4], R3 ;  /* 0x00000003ff007988 */ /* 0x0005e60008000804 */
[----:B-12---:R-:W-:Y:S05]  /*02f0*/  CALL.REL.NOINC `($__internal_1_$__cuda_sm10x_tcgen05_guardrail_trap_phase_invalid_during_alloc) ;  /* 0x0000002400e07944 */ /* 0x006fea0003c00000 */
.L_x_2:
[----:B------:R-:W-:Y:S05]  /*0300*/  WARPSYNC.ALL ;  /* 0x0000000000007948 */ /* 0x000fea0003800000 */
[----:B------:R-:W-:Y:S01]  /*0310*/  NOP ;  /* 0x0000000000007918 */ /* 0x000fe20000000000 */
.L_x_0:
[----:B------:R-:W3:Y:S08]  /*0320*/  S2UR UR4, SR_CgaCtaId ;  /* 0x00000000000479c3 */ /* 0x000ef00000008800 */
[----:B------:R-:W-:Y:S01]  /*0330*/  BAR.SYNC.DEFER_BLOCKING 0x0 ;  /* 0x0000000000007b1d */ /* 0x000fe20000010000 */
[----:B------:R-:W-:-:S05]  /*0340*/  LOP3.LUT R132, R0, 0x7f, RZ, 0xc0, !PT ;  /* 0x0000007f00847812 */ /* 0x000fca00078ec0ff */
[----:B------:R-:W-:Y:S02]  /*0350*/  UMOV UR8, 0x400 ;  /* 0x0000040000087882 */ /* 0x000fe40000000000 */
[----:B------:R-:W4:Y:S08]  /*0360*/  LDC R4, c[0x0][0x398] ;  /* 0x0000e600ff047b82 */ /* 0x000f300000000800 */
[----:B------:R-:W5:Y:S01]  /*0370*/  LDC R12, c[0x0][0x3a0] ;  /* 0x0000e800ff0c7b82 */ /* 0x000f620000000800 */
[----:B---3--:R-:W-:-:S07]  /*0380*/  ULEA UR8, UR4, UR8, 0x18 ;  /* 0x0000000804087291 */ /* 0x008fce000f8ec0ff */
[----:B------:R-:W3:Y:S02]  /*0390*/  S2UR UR6, SR_CTAID.Y ;  /* 0x00000000000679c3 */ /* 0x000ee40000002600 */
[----:B--2---:R-:W2:Y:S06]  /*03a0*/  LDS R3, [UR8] ;  /* 0x00000008ff037984 */ /* 0x004eac0008000800 */
[----:B------:R-:W-:Y:S06]  /*03b0*/  BAR.SYNC.DEFER_BLOCKING 0x0 ;  /* 0x0000000000007b1d */ /* 0x000fec0000010000 */
[----:B------:R-:W-:Y:S05]  /*03c0*/  @P2 BRA `(.L_x_5) ;  /* 0x0000000000182947 */ /* 0x000fea0003800000 */
[----:B------:R-:W-:Y:S01]  /*03d0*/  ELECT P0, URZ, PT ;  /* 0x0000000000ff782f */ /* 0x000fe20003800000 */
[----:B------:R-:W-:Y:S01]  /*03e0*/  IMAD.MOV.U32 R2, RZ, RZ, 0x1 ;  /* 0x00000001ff027424 */ /* 0x000fe200078e00ff */
[----:B------:R-:W-:Y:S01]  /*03f0*/  UMOV UR5, 0x40 ;  /* 0x0000004000057882 */ /* 0x000fe20000000000 */
[----:B------:R-:W-:Y:S01]  /*0400*/  UVIRTCOUNT.DEALLOC.SMPOOL 0x80 ;  /* 0x000000800000784c */ /* 0x000fe20000000000 */
[----:B------:R-:W-:-:S09]  /*0410*/  ULEA UR5, UR4, UR5, 0x18 ;  /* 0x0000000504057291 */ /* 0x000fd2000f8ec0ff */
[----:B------:R5:W-:Y:S03]  /*0420*/  @P0 STS.U8 [UR5], R2 ;  /* 0x00000002ff000988 */ /* 0x000be60008000005 */
.L_x_5:
[----:B------:R-:W5:Y:S01]  /*0430*/  S2UR UR4, SR_CTAID.Z ;  /* 0x00000000000479c3 */ /* 0x000f620000002700 */
[----:B------:R-:W4:Y:S01]  /*0440*/  LDCU UR5, c[0x0][0x370] ;  /* 0x00006e00ff0577ac */ /* 0x000f220008000800 */
[----:B------:R-:W-:Y:S01]  /*0450*/  ISETP.GE.U32.AND P0, PT, R132, 0x20, PT ;  /* 0x000000208400780c */ /* 0x000fe20003f06070 */
[----:B----4-:R-:W-:Y:S01]  /*0460*/  VIADD R4, R4, 0xffffffff ;  /* 0xffffffff04047836 */ /* 0x010fe20000000000 */
[C---:B------:R-:W-:Y:S01]  /*0470*/  ISETP.NE.U32.AND P3, PT, R132.reuse, RZ, PT ;  /* 0x000000ff8400720c */ /* 0x040fe20003f65070 */
[----:B------:R-:W5:Y:S01]  /*0480*/  LDCU UR7, c[0x0][0x374] ;  /* 0x00006e80ff0777ac */ /* 0x000f620008000800 */
[----:B------:R-:W-:Y:S01]  /*0490*/  LEA R10, R132, UR8, 0x2 ;  /* 0x00000008840a7c11 */ /* 0x000fe2000f8e10ff */
[----:B-----5:R-:W-:Y:S01]  /*04a0*/  VIADD R11, R12, 0xffffffff ;  /* 0xffffffff0c0b7836 */ /* 0x020fe20000000000 */
[----:B------:R-:W4:Y:S01]  /*04b0*/  S2UR UR11, SR_CTAID.X ;  /* 0x00000000000b79c3 */ /* 0x000f220000002500 */
[----:B------:R-:W5:Y:S01]  /*04c0*/  LDCU.64 UR16, c[0x0][0x3c0] ;  /* 0x00007800ff1077ac */ /* 0x000f620008000a00 */
[----:B--2---:R-:W-:Y:S01]  /*04d0*/  R2UR UR29, R3 ;  /* 0x00000000031d72ca */ /* 0x004fe200000e0000 */
[----:B------:R-:W-:Y:S04]  /*04e0*/  BSSY.RECONVERGENT B0, `(.L_x_6) ;  /* 0x0000011000007945 */ /* 0x000fe80003800200 */
[----:B------:R2:W-:Y:S01]  /*04f0*/  @!P0 STS [R10], RZ ;  /* 0x000000ff0a008388 */ /* 0x0005e20000000800 */
[----:B------:R-:W-:-:S03]  /*0500*/  NOP ;  /* 0x0000000000007918 */ /* 0x000fc60000000000 */
[----:B------:R2:W-:Y:S01]  /*0510*/  @!P3 STS [UR8+0x24], R4 ;  /* 0x00002404ff00b988 */ /* 0x0005e20008000808 */
[----:B---3--:R-:W-:-:S03]  /*0520*/  UIMAD UR4, UR4, UR7, UR6 ;  /* 0x00000007040472a4 */ /* 0x008fc6000f8e0206 */
[----:B------:R2:W-:Y:S01]  /*0530*/  @!P3 STS [UR8+0x20], R11 ;  /* 0x0000200bff00b988 */ /* 0x0005e20008000808 */
[----:B----4-:R-:W-:-:S04]  /*0540*/  UIMAD UR4, UR4, UR5, UR11 ;  /* 0x00000005040472a4 */ /* 0x010fc8000f8e020b */
[----:B------:R-:W-:-:S04]  /*0550*/  UIMAD UR4, UR4, 0x180, URZ ;  /* 0x00000180040478a4 */ /* 0x000fc8000f8e02ff */
[----:B-----5:R-:W-:-:S04]  /*0560*/  UIADD3 UR12, UP0, UPT, UR4, UR16, URZ ;  /* 0x00000010040c7290 */ /* 0x020fc8000ff1e0ff */
[----:B------:R-:W-:Y:S01]  /*0570*/  ULEA.HI.X.SX32 UR13, UR4, UR17, 0x1, UP0 ;  /* 0x00000011040d7291 */ /* 0x000fe200080f0eff */
[----:B--2---:R-:W-:Y:S11]  /*0580*/  @P3 BRA `(.L_x_7) ;  /* 0x0000000000183947 */ /* 0x004ff60003800000 */
[----:B------:R-:W2:Y:S01]  /*0590*/  LDS R2, [UR8+0x8] ;  /* 0x00000808ff027984 */ /* 0x000ea20008000800 */
[----:B------:R-:W3:Y:S01]  /*05a0*/  LDC.64 R6, c[0x0][0x380] ;  /* 0x0000e000ff067b82 */ /* 0x000ee20000000a00 */
[----:B------:R-:W-:Y:S02]  /*05b0*/  IMAD.MOV.U32 R3, RZ, RZ, 0x70 ;  /* 0x00000070ff037424 */ /* 0x000fe400078e00ff */
[----:B---3--:R3:W-:Y:S03]  /*05c0*/  STS.64 [UR8], R6 ;  /* 0x00000006ff007988 */ /* 0x0087e60008000a08 */
[----:B--2---:R-:W-:-:S05]  /*05d0*/  LOP3.LUT R2, R2, 0x10, R3, 0xd8, !PT ;  /* 0x0000001002027812 */ /* 0x004fca00078ed803 */
[----:B------:R3:W-:Y:S02]  /*05e0*/  STS [UR8+0x8], R2 ;  /* 0x00000802ff007988 */ /* 0x0007e40008000808 */
.L_x_7:
[----:B------:R-:W-:Y:S05]  /*05f0*/  BSYNC.RECONVERGENT B0 ;  /* 0x0000000000007941 */ /* 0x000fea0003800200 */
.L_x_6:
[----:B------:R-:W-:Y:S04]  /*0600*/  BSSY.RECONVERGENT B0, `(.L_x_8) ;  /* 0x000000a000007945 */ /* 0x000fe80003800200 */
[----:B------:R-:W-:Y:S05]  /*0610*/  @P3 BRA `(.L_x_9) ;  /* 0x0000000000203947 */ /* 0x000fea0003800000 */
[----:B---3--:R-:W2:Y:S01]  /*0620*/  LDS R2, [UR8+0x34] ;  /* 0x00003408ff027984 */ /* 0x008ea20008000800 */
[----:B------:R-:W-:Y:S02]  /*0630*/  IMAD.MOV.U32 R3, RZ, RZ, 0x1f000000 ;  /* 0x1f000000ff037424 */ /* 0x000fe400078e00ff */
[----:B------:R-:W-:Y:S01]  /*0640*/  @!P3 IMAD.MOV.U32 R5, RZ, RZ, 0x7f ;  /* 0x0000007fff05b424 */ /* 0x000fe200078e00ff */
[----:B------:R-:W3:Y:S02]  /*0650*/  @!P3 LDS R6, [UR8+0x38] ;  /* 0x00003808ff06b984 */ /* 0x000ee40008000800 */
[----:B--2---:R-:W-:Y:S02]  /*0660*/  LOP3.LUT R2, R2, 0xff000000, R3, 0xb8, !PT ;  /* 0xff00000002027812 */ /* 0x004fe400078eb803 */
[----:B---3--:R-:W-:-:S03]  /*0670*/  @!P3 LOP3.LUT R3, R6, 0xff, R5, 0xb8, !PT ;  /* 0x000000ff0603b812 */ /* 0x008fc600078eb805 */
[----:B------:R2:W-:Y:S04]  /*0680*/  STS [UR8+0x34], R2 ;  /* 0x00003402ff007988 */ /* 0x0005e80008000808 */
[----:B------:R2:W-:Y:S02]  /*0690*/  @!P3 STS [UR8+0x38], R3 ;  /* 0x00003803ff00b988 */ /* 0x0005e40008000808 */
.L_x_9:
[----:B------:R-:W-:Y:S05]  /*06a0*/  BSYNC.RECONVERGENT B0 ;  /* 0x0000000000007941 */ /* 0x000fea0003800200 */
.L_x_8:
[----:B------:R-:W-:Y:S04]  /*06b0*/  BSSY.RECONVERGENT B0, `(.L_x_10) ;  /* 0x000000e000007945 */ /* 0x000fe80003800200 */
[----:B------:R-:W-:Y:S05]  /*06c0*/  @P3 BRA `(.L_x_11) ;  /* 0x0000000000303947 */ /* 0x000fea0003800000 */
[----:B--2---:R-:W2:Y:S01]  /*06d0*/  LDS R3, [UR8+0x34] ;  /* 0x00003408ff037984 */ /* 0x004ea20008000800 */
[----:B------:R-:W4:Y:S03]  /*06e0*/  LDC.64 R8, c[0x0][0x3a8] ;  /* 0x0000ea00ff087b82 */ /* 0x000f260000000a00 */
[----:B---3--:R-:W3:Y:S01]  /*06f0*/  LDS R2, [UR8+0x1c] ;  /* 0x00001c08ff027984 */ /* 0x008ee20008000800 */
[C---:B----4-:R-:W-:Y:S01]  /*0700*/  SHF.L.U64.HI R6, R8.reuse, 0x1, R9 ;  /* 0x0000000108067819 */ /* 0x050fe20000010209 */
[----:B------:R-:W-:-:S03]  /*0710*/  IMAD.SHL.U32 R5, R8, 0x2, RZ ;  /* 0x0000000208057824 */ /* 0x000fc600078e00ff */
[--C-:B------:R-:W-:Y:S02]  /*0720*/  SHF.R.U32.HI R7, RZ, 0x4, R6.reuse ;  /* 0x00000004ff077819 */ /* 0x100fe40000011606 */
[----:B------:R-:W-:-:S05]  /*0730*/  SHF.R.U64 R5, R5, 0x4, R6 ;  /* 0x0000000405057819 */ /* 0x000fca0000001206 */
[----:B------:R4:W-:Y:S01]  /*0740*/  STS [UR8+0xc], R5 ;  /* 0x00000c05ff007988 */ /* 0x0009e20008000808 */
[----:B--2---:R-:W-:Y:S02]  /*0750*/  LOP3.LUT R3, R3, 0x7, RZ, 0xb8, !PT ;  /* 0x0000000703037812 */ /* 0x004fe400078eb8ff */
[----:B---3--:R-:W-:-:S03]  /*0760*/  LOP3.LUT R2, R2, 0xf, R7, 0xb8, !PT ;  /* 0x0000000f02027812 */ /* 0x008fc600078eb807 */
[----:B------:R4:W-:Y:S04]  /*0770*/  STS [UR8+0x34], R3 ;  /* 0x00003403ff007988 */ /* 0x0009e80008000808 */
[----:B------:R4:W-:Y:S02]  /*0780*/  STS [UR8+0x1c], R2 ;  /* 0x00001c02ff007988 */ /* 0x0009e40008000808 */
.L_x_11:
[----:B------:R-:W-:Y:S05]  /*0790*/  BSYNC.RECONVERGENT B0 ;  /* 0x0000000000007941 */ /* 0x000fea0003800200 */
.L_x_10:
[----:B------:R-:W-:Y:S04]  /*07a0*/  BSSY.RECONVERGENT B1, `(.L_x_12) ;  /* 0x000001a000017945 */ /* 0x000fe80003800200 */
[----:B------:R-:W-:Y:S04]  /*07b0*/  BSSY.RELIABLE B0, `(.L_x_13) ;  /* 0x0000015000007945 */ /* 0x000fe80003800100 */
[----:B------:R-:W-:Y:S05]  /*07c0*/  @P3 BRA `(.L_x_14) ;  /* 0x0000000000203947 */ /* 0x000fea0003800000 */
[----:B--234-:R-:W2:Y:S02]  /*07d0*/  LDS R2, [UR8+0x34] ;  /* 0x00003408ff027984 */ /* 0x01cea40008000800 */
[----:B--2---:R-:W-:-:S05]  /*07e0*/  LOP3.LUT R2, R2, 0x38, RZ, 0xb8, !PT ;  /* 0x0000003802027812 */ /* 0x004fca00078eb8ff */
[----:B------:R2:W-:Y:S01]  /*07f0*/  STS [UR8+0x34], R2 ;  /* 0x00003402ff007988 */ /* 0x0005e20008000808 */
[----:B------:R-:W-:Y:S05]  /*0800*/  @P3 BRA `(.L_x_15) ;  /* 0x0000000000203947 */ /* 0x000fea0003800000 */
[----:B--2---:R-:W2:Y:S01]  /*0810*/  LDS R2, [UR8+0x8] ;  /* 0x00000808ff027984 */ /* 0x004ea20008000800 */
[----:B------:R-:W-:-:S05]  /*0820*/  IMAD.MOV.U32 R3, RZ, RZ, 0x780 ;  /* 0x00000780ff037424 */ /* 0x000fca00078e00ff */
[----:B--2---:R-:W-:-:S05]  /*0830*/  LOP3.LUT R2, R2, 0x500, R3, 0xd8, !PT ;  /* 0x0000050002027812 */ /* 0x004fca00078ed803 */
[----:B------:R5:W-:Y:S02]  /*0840*/  STS [UR8+0x8], R2 ;  /* 0x00000802ff007988 */ /* 0x000be40008000808 */
.L_x_14:
[----:B------:R-:W-:Y:S05]  /*0850*/  @P3 BRA `(.L_x_16) ;  /* 0x0000000000283947 */ /* 0x000fea0003800000 */
[----:B--2345:R-:W2:Y:S02]  /*0860*/  LDS R2, [UR8+0x8] ;  /* 0x00000808ff027984 */ /* 0x03cea40008000800 */
[----:B--2---:R-:W-:-:S05]  /*0870*/  LOP3.LUT R2, R2, 0x1800, RZ, 0xb8, !PT ;  /* 0x0000180002027812 */ /* 0x004fca00078eb8ff */
[----:B------:R3:W-:Y:S02]  /*0880*/  STS [UR8+0x8], R2 ;  /* 0x00000802ff007988 */ /* 0x0007e40008000808 */
.L_x_15:
[----:B------:R-:W-:Y:S05]  /*0890*/  @P3 BREAK.RELIABLE B0 ;  /* 0x0000000000003942 */ /* 0x000fea0003800100 */
[----:B------:R-:W-:Y:S05]  /*08a0*/  @P3 BRA `(.L_x_17) ;  /* 0x0000000000243947 */ /* 0x000fea0003800000 */
[----:B------:R-:W4:Y:S01]  /*08b0*/  LDS R3, [UR8+0x8] ;  /* 0x00000808ff037984 */ /* 0x000f220008000800 */
[----:B--23--:R-:W-:-:S05]  /*08c0*/  IMAD.MOV.U32 R2, RZ, RZ, 0x6000 ;  /* 0x00006000ff027424 */ /* 0x00cfca00078e00ff */
[----:B----4-:R-:W-:-:S04]  /*08d0*/  LOP3.LUT R2, R3, 0x4000, R2, 0xd8, !PT ;  /* 0x0000400003027812 */ /* 0x010fc800078ed802 */
[----:B------:R-:W-:-:S05]  /*08e0*/  LOP3.LUT R2, R2, 0x400000, RZ, 0xb8, !PT ;  /* 0x0040000002027812 */ /* 0x000fca00078eb8ff */
[----:B------:R2:W-:Y:S02]  /*08f0*/  STS [UR8+0x8], R2 ;  /* 0x00000802ff007988 */ /* 0x0005e40008000808 */
.L_x_16:
[----:B------:R-:W-:Y:S05]  /*0900*/  BSYNC.RELIABLE B0 ;  /* 0x0000000000007941 */ /* 0x000fea0003800100 */
.L_x_13:
[----:B--2345:R-:W2:Y:S02]  /*0910*/  @!P3 LDS R2, [UR8+0x8] ;  /* 0x00000808ff02b984 */ /* 0x03cea40008000800 */
[----:B--2---:R-:W-:-:S05]  /*0920*/  @!P3 LOP3.LUT R2, R2, 0x8000, RZ, 0xb8, !PT ;  /* 0x000080000202b812 */ /* 0x004fca00078eb8ff */
[----:B------:R4:W-:Y:S02]  /*0930*/  @!P3 STS [UR8+0x8], R2 ;  /* 0x00000802ff00b988 */ /* 0x0009e40008000808 */
.L_x_17:
[----:B------:R-:W-:Y:S05]  /*0940*/  BSYNC.RECONVERGENT B1 ;  /* 0x0000000000017941 */ /* 0x000fea0003800200 */
.L_x_12:
[----:B------:R-:W-:Y:S05]  /*0950*/  WARPSYNC.ALL ;  /* 0x0000000000007948 */ /* 0x000fea0003800000 */
[----:B------:R-:W-:Y:S01]  /*0960*/  NOP ;  /* 0x0000000000007918 */ /* 0x000fe20000000000 */
[----:B------:R-:W-:Y:S05]  /*0970*/  @P0 BRA `(.L_x_18) ;  /* 0x0000000000300947 */ /* 0x000fea0003800000 */
[----:B--234-:R-:W2:Y:S01]  /*0980*/  S2R R2, SR_LANEID ;  /* 0x0000000000027919 */ /* 0x01cea20000000000 */
[----:B------:R-:W-:Y:S05]  /*0990*/  WARPSYNC.ALL ;  /* 0x0000000000007948 */ /* 0x000fea0003800000 */
[----:B------:R-:W-:Y:S01]  /*09a0*/  NOP ;  /* 0x0000000000007918 */ /* 0x000fe20000000000 */
[----:B--2---:R-:W-:-:S05]  /*09b0*/  IMAD.SHL.U32 R5, R2, 0x4, RZ ;  /* 0x0000000402057824 */ /* 0x004fca00078e00ff */
[----:B------:R-:W2:Y:S01]  /*09c0*/  LDS R7, [R5+UR8] ;  /* 0x0000000805077984 */ /* 0x000ea20008000800 */
[----:B------:R-:W-:-:S05]  /*09d0*/  IADD3 R2, P1, PT, R5, UR12, RZ ;  /* 0x0000000c05027c10 */ /* 0x000fca000ff3e0ff */
[----:B------:R-:W-:-:S05]  /*09e0*/  IMAD.X R3, RZ, RZ, UR13, P1 ;  /* 0x0000000dff037e24 */ /* 0x000fca00088e06ff */
[----:B--2---:R5:W2:Y:S01]  /*09f0*/  ATOMG.E.EXCH.STRONG.GPU PT, RZ, [R2], R7 ;  /* 0x0000000702ff73a8 */ /* 0x004aa200041ee100 */
[----:B------:R-:W-:-:S04]  /*0a00*/  DEPBAR {5,4,3,2,1,0} ;  /* 0x0000003f0000791a */ /* 0x000fc80000000000 */
[----:B------:R-:W3:Y:S02]  /*0a10*/  CCTL.E.C.LDCU.IV.DEEP [UR12] ;  /* 0x000000000c007540 */ /* 0x000ee40009c08000 */
[----:B---3--:R5:W-:Y:S01]  /*0a20*/  UTMACCTL.IV [UR12] ;  /* 0x000000000c0079b9 */ /* 0x008be20008000000 */
[----:B------:R-:W-:Y:S01]  /*0a30*/  NOP ;  /* 0x0000000000007918 */ /* 0x000fe20000000000 */
.L_x_18:
[----:B------:R-:W-:Y:S05]  /*0a40*/  @P0 BRA `(.L_x_19) ;  /* 0x00000000000c0947 */ /* 0x000fea0003800000 */
[----:B------:R0:W-:Y:S01]  /*0a50*/  UTMACMDFLUSH ;  /* 0x00000000000079b7 */ /* 0x0001e20000000000 */
[----:B------:R-:W-:Y:S05]  /*0a60*/  @P0 BRA `(.L_x_19) ;  /* 0x0000000000040947 */ /* 0x000fea0003800000 */
[----:B------:R-:W-:-:S04]  /*0a70*/  DEPBAR.LE SB0, 0x0 ;  /* 0x000080000000791a */ /* 0x000fc80000000000 */
.L_x_19:
[----:B------:R-:W-:Y:S05]  /*0a80*/  WARPSYNC.ALL ;  /* 0x0000000000007948 */ /* 0x000fea0003800000 */
[----:B------:R-:W-:Y:S01]  /*0a90*/  NOP ;  /* 0x0000000000007918 */ /* 0x000fe20000000000 */
[----:B--2---:R-:W-:Y:S06]  /*0aa0*/  BAR.SYNC.DEFER_BLOCKING 0x0 ;  /* 0x0000000000007b1d */ /* 0x004fec0000010000 */
[----:B------:R-:W-:Y:S02]  /*0ab0*/  BSSY.RECONVERGENT B1, `(.L_x_20) ;  /* 0x000000b000017945 */ /* 0x000fe40003800200 */
[----:B------:R-:W-:Y:S06]  /*0ac0*/  BAR.SYNC.DEFER_BLOCKING 0x0 ;  /* 0x0000000000007b1d */ /* 0x000fec0000010000 */
[----:B------:R2:W-:Y:S01]  /*0ad0*/  @!P0 STS [R10], RZ ;  /* 0x000000ff0a008388 */ /* 0x0005e20000000800 */
[----:B------:R-:W-:Y:S01]  /*0ae0*/  NOP ;  /* 0x0000000000007918 */ /* 0x000fe20000000000 */
[----:B------:R-:W-:Y:S05]  /*0af0*/  @P3 BRA `(.L_x_21) ;  /* 0x0000000000183947 */ /* 0x000fea0003800000 */
[----:B---345:R-:W3:Y:S01]  /*0b00*/  LDS R2, [UR8+0x8] ;  /* 0x00000808ff027984 */ /* 0x038ee20008000800 */
[----:B------:R-:W4:Y:S01]  /*0b10*/  LDC.64 R6, c[0x0][0x388] ;  /* 0x0000e200ff067b82 */ /* 0x000f220000000a00 */
[----:B------:R-:W-:Y:S02]  /*0b20*/  IMAD.MOV.U32 R3, RZ, RZ, 0x70 ;  /* 0x00000070ff037424 */ /* 0x000fe400078e00ff */
[----:B----4-:R4:W-:Y:S03]  /*0b30*/  STS.64 [UR8], R6 ;  /* 0x00000006ff007988 */ /* 0x0109e60008000a08 */
[----:B---3--:R-:W-:-:S05]  /*0b40*/  LOP3.LUT R2, R2, 0x10, R3, 0xd8, !PT ;  /* 0x0000001002027812 */ /* 0x008fca00078ed803 */
[----:B------:R4:W-:Y:S02]  /*0b50*/  STS [UR8+0x8], R2 ;  /* 0x00000802ff007988 */ /* 0x0009e40008000808 */
.L_x_21:
[----:B-----5:R-:W-:Y:S05]  /*0b60*/  BSYNC.RECONVERGENT B1 ;  /* 0x0000000000017941 */ /* 0x020fea0003800200 */
.L_x_20:
[----:B------:R-:W-:Y:S04]  /*0b70*/  BSSY.RECONVERGENT B2, `(.L_x_22) ;  /* 0x000000f000027945 */ /* 0x000fe80003800200 */
[----:B------:R-:W-:Y:S04]  /*0b80*/  BSSY.RELIABLE B1, `(.L_x_23) ;  /* 0x000000c000017945 */ /* 0x000fe80003800100 */
[----:B------:R-:W-:Y:S05]  /*0b90*/  @P3 BRA `(.L_x_24) ;  /* 0x0000000000283947 */ /* 0x000fea0003800000 */
[----:B---34-:R-:W3:Y:S01]  /*0ba0*/  LDS R2, [UR8+0x34] ;  /* 0x00003408ff027984 */ /* 0x018ee20008000800 */
[----:B------:R-:W-:Y:S01]  /*0bb0*/  IMAD.MOV.U32 R3, RZ, RZ, 0x1f000000 ;  /* 0x1f000000ff037424 */ /* 0x000fe200078e00ff */
[----:B------:R-:W-:Y:S05]  /*0bc0*/  @P3 BREAK.RELIABLE B1 ;  /* 0x0000000000013942 */ /* 0x000fea0003800100 */
[----:B---3--:R-:W-:-:S05]  /*0bd0*/  LOP3.LUT R2, R2, 0xff000000, R3, 0xb8, !PT ;  /* 0xff00000002027812 */ /* 0x008fca00078eb803 */
[----:B------:R3:W-:Y:S01]  /*0be0*/  STS [UR8+0x34], R2 ;  /* 0x00003402ff007988 */ /* 0x0007e20008000808 */
[----:B------:R-:W-:Y:S05]  /*0bf0*/  @P3 BRA `(.L_x_25) ;  /* 0x0000000000183947 */ /* 0x000fea0003800000 */
[----:B---3--:R-:W3:Y:S01]  /*0c00*/  LDS R2, [UR8+0x38] ;  /* 0x00003808ff027984 */ /* 0x008ee20008000800 */
[----:B------:R-:W-:-:S05]  /*0c10*/  IMAD.MOV.U32 R3, RZ, RZ, 0x7f ;  /* 0x0000007fff037424 */ /* 0x000fca00078e00ff */
[----:B---3--:R-:W-:-:S05]  /*0c20*/  LOP3.LUT R2, R2, 0xff, R3, 0xb8, !PT ;  /* 0x000000ff02027812 */ /* 0x008fca00078eb803 */
[----:B------:R5:W-:Y:S02]  /*0c30*/  STS [UR8+0x38], R2 ;  /* 0x00003802ff007988 */ /* 0x000be40008000808 */
.L_x_24:
[----:B------:R-:W-:Y:S05]  /*0c40*/  BSYNC.RELIABLE B1 ;  /* 0x0000000000017941 */ /* 0x000fea0003800100 */
.L_x_23:
[----:B------:R2:W-:Y:S02]  /*0c50*/  @!P3 STS [UR8+0x20], R11 ;  /* 0x0000200bff00b988 */ /* 0x0005e40008000808 */
.L_x_25:
[----:B------:R-:W-:Y:S05]  /*0c60*/  BSYNC.RECONVERGENT B2 ;  /* 0x0000000000027941 */ /* 0x000fea0003800200 */
.L_x_22:
[----:B------:R-:W-:Y:S05]  /*0c70*/  WARPSYNC.ALL ;  /* 0x0000000000007948 */ /* 0x000fea0003800000 */
[----:B------:R-:W-:Y:S01]  /*0c80*/  NOP ;  /* 0x0000000000007918 */ /* 0x000fe20000000000 */
[----:B------:R-:W2:Y:S01]  /*0c90*/  LDC R5, c[0x0][0x39c] ;  /* 0x0000e700ff057b82 */ /* 0x000ea20000000800 */
[----:B------:R-:W-:Y:S01]  /*0ca0*/  BSSY.RECONVERGENT B2, `(.L_x_26) ;  /* 0x0000010000027945 */ /* 0x000fe20003800200 */
[----:B--2---:R-:W-:-:S05]  /*0cb0*/  VIADD R5, R5, 0xffffffff ;  /* 0xffffffff05057836 */ /* 0x004fca0000000000 */
[----:B------:R2:W-:Y:S01]  /*0cc0*/  @!P3 STS [UR8+0x24], R5 ;  /* 0x00002405ff00b988 */ /* 0x0005e20008000808 */
[----:B------:R-:W-:Y:S05]  /*0cd0*/  @P3 BRA `(.L_x_27) ;  /* 0x0000000000303947 */ /* 0x000fea0003800000 */
[----:B------:R-:W2:Y:S01]  /*0ce0*/  LDS R3, [UR8+0x34] ;  /* 0x00003408ff037984 */ /* 0x000ea20008000800 */
[----:B----4-:R-:W4:Y:S03]  /*0cf0*/  LDC.64 R6, c[0x0][0x3b0] ;  /* 0x0000ec00ff067b82 */ /* 0x010f260000000a00 */
[----:B---3-5:R-:W3:Y:S01]  /*0d00*/  LDS R2, [UR8+0x1c] ;  /* 0x00001c08ff027984 */ /* 0x028ee20008000800 */
        /* <DEDUP_REMOVED lines=9> */
.L_x_27:
[----:B------:R-:W-:Y:S05]  /*0da0*/  BSYNC.RECONVERGENT B2 ;  /* 0x0000000000027941 */ /* 0x000fea0003800200 */
.L_x_26:
[----:B------:R-:W-:Y:S04]  /*0db0*/  BSSY.RECONVERGENT B3, `(.L_x_28) ;  /* 0x000001a000037945 */ /* 0x000fe80003800200 */
[----:B------:R-:W-:Y:S04]  /*0dc0*/  BSSY.RELIABLE B2, `(.L_x_29) ;  /* 0x0000015000027945 */ /* 0x000fe80003800100 */
[----:B------:R-:W-:Y:S05]  /*0dd0*/  @P3 BRA `(.L_x_30) ;  /* 0x0000000000203947 */ /* 0x000fea0003800000 */
[----:B---345:R-:W3:Y:S02]  /*0de0*/  LDS R2, [UR8+0x34] ;  /* 0x00003408ff027984 */ /* 0x038ee40008000800 */
[----:B---3--:R-:W-:-:S05]  /*0df0*/  LOP3.LUT R2, R2, 0x38, RZ, 0xb8, !PT ;  /* 0x0000003802027812 */ /* 0x008fca00078eb8ff */
[----:B------:R3:W-:Y:S01]  /*0e00*/  STS [UR8+0x34], R2 ;  /* 0x00003402ff007988 */ /* 0x0007e20008000808 */
[----:B------:R-:W-:Y:S05]  /*0e10*/  @P3 BRA `(.L_x_31) ;  /* 0x0000000000203947 */ /* 0x000fea0003800000 */
[----:B---3--:R-:W3:Y:S01]  /*0e20*/  LDS R2, [UR8+0x8] ;  /* 0x00000808ff027984 */ /* 0x008ee20008000800 */
[----:B------:R-:W-:-:S05]  /*0e30*/  IMAD.MOV.U32 R3, RZ, RZ, 0x780 ;  /* 0x00000780ff037424 */ /* 0x000fca00078e00ff */
[----:B---3--:R-:W-:-:S05]  /*0e40*/  LOP3.LUT R2, R2, 0x500, R3, 0xd8, !PT ;  /* 0x0000050002027812 */ /* 0x008fca00078ed803 */
[----:B------:R3:W-:Y:S02]  /*0e50*/  STS [UR8+0x8], R2 ;  /* 0x00000802ff007988 */ /* 0x0007e40008000808 */
.L_x_30:
[----:B------:R-:W-:Y:S05]  /*0e60*/  @P3 BRA `(.L_x_32) ;  /* 0x0000000000283947 */ /* 0x000fea0003800000 */
[----:B---345:R-:W3:Y:S02]  /*0e70*/  LDS R2, [UR8+0x8] ;  /* 0x00000808ff027984 */ /* 0x038ee40008000800 */
[----:B---3--:R-:W-:-:S05]  /*0e80*/  LOP3.LUT R2, R2, 0x1800, RZ, 0xb8, !PT ;  /* 0x0000180002027812 */ /* 0x008fca00078eb8ff */
[----:B------:R4:W-:Y:S02]  /*0e90*/  STS [UR8+0x8], R2 ;  /* 0x00000802ff007988 */ /* 0x0009e40008000808 */
.L_x_31:
[----:B------:R-:W-:Y:S05]  /*0ea0*/  @P3 BREAK.RELIABLE B2 ;  /* 0x0000000000023942 */ /* 0x000fea0003800100 */
[----:B------:R-:W-:Y:S05]  /*0eb0*/  @P3 BRA `(.L_x_33) ;  /* 0x0000000000243947 */ /* 0x000fea0003800000 */
[----:B---34-:R-:W3:Y:S01]  /*0ec0*/  LDS R2, [UR8+0x8] ;  /* 0x00000808ff027984 */ /* 0x018ee20008000800 */
[----:B------:R-:W-:-:S05]  /*0ed0*/  IMAD.MOV.U32 R3, RZ, RZ, 0x6000 ;  /* 0x00006000ff037424 */ /* 0x000fca00078e00ff */
[----:B---3--:R-:W-:-:S04]  /*0ee0*/  LOP3.LUT R2, R2, 0x4000, R3, 0xd8, !PT ;  /* 0x0000400002027812 */ /* 0x008fc800078ed803 */
[----:B------:R-:W-:-:S05]  /*0ef0*/  LOP3.LUT R2, R2, 0x400000, RZ, 0xb8, !PT ;  /* 0x0040000002027812 */ /* 0x000fca00078eb8ff */
[----:B------:R3:W-:Y:S02]  /*0f00*/  STS [UR8+0x8], R2 ;  /* 0x00000802ff007988 */ /* 0x0007e40008000808 */
.L_x_32:
[----:B------:R-:W-:Y:S05]  /*0f10*/  BSYNC.RELIABLE B2 ;  /* 0x0000000000027941 */ /* 0x000fea0003800100 */
.L_x_29:
[----:B---345:R-:W3:Y:S02]  /*0f20*/  @!P3 LDS R2, [UR8+0x8] ;  /* 0x00000808ff02b984 */ /* 0x038ee40008000800 */
[----:B---3--:R-:W-:-:S05]  /*0f30*/  @!P3 LOP3.LUT R2, R2, 0x8000, RZ, 0xb8, !PT ;  /* 0x000080000202b812 */ /* 0x008fca00078eb8ff */
[----:B------:R5:W-:Y:S02]  /*0f40*/  @!P3 STS [UR8+0x8], R2 ;  /* 0x00000802ff00b988 */ /* 0x000be40008000808 */
.L_x_33:
[----:B------:R-:W-:Y:S05]  /*0f50*/  BSYNC.RECONVERGENT B3 ;  /* 0x0000000000037941 */ /* 0x000fea0003800200 */
.L_x_28:
[----:B------:R-:W-:Y:S05]  /*0f60*/  WARPSYNC.ALL ;  /* 0x0000000000007948 */ /* 0x000fea0003800000 */
[----:B------:R-:W-:Y:S01]  /*0f70*/  NOP ;  /* 0x0000000000007918 */ /* 0x000fe20000000000 */
[----:B------:R-:W-:-:S04]  /*0f80*/  UIADD3 UR5, UPT, UPT, UR4, 0x80, URZ ;  /* 0x0000008004057890 */ /* 0x000fc8000fffe0ff */
[----:B------:R-:W-:-:S04]  /*0f90*/  UIADD3 UR14, UP0, UPT, UR5, UR16, URZ ;  /* 0x00000010050e7290 */ /* 0x000fc8000ff1e0ff */
[----:B------:R-:W-:Y:S01]  /*0fa0*/  ULEA.HI.X.SX32 UR15, UR5, UR17, 0x1, UP0 ;  /* 0x00000011050f7291 */ /* 0x000fe200080f0eff */
[----:B------:R-:W-:Y:S11]  /*0fb0*/  @P0 BRA `(.L_x_34) ;  /* 0x0000000000300947 */ /* 0x000ff60003800000 */
[----:B---345:R-:W3:Y:S01]  /*0fc0*/  S2R R2, SR_LANEID ;  /* 0x0000000000027919 */ /* 0x038ee20000000000 */
[----:B------:R-:W-:Y:S05]  /*0fd0*/  WARPSYNC.ALL ;  /* 0x0000000000007948 */ /* 0x000fea0003800000 */
[----:B------:R-:W-:Y:S01]  /*0fe0*/  NOP ;  /* 0x0000000000007918 */ /* 0x000fe20000000000 */
[----:B---3--:R-:W-:-:S05]  /*0ff0*/  IMAD.SHL.U32 R6, R2, 0x4, RZ ;  /* 0x0000000402067824 */ /* 0x008fca00078e00ff */
[----:B------:R-:W3:Y:S01]  /*1000*/  LDS R7, [R6+UR8] ;  /* 0x0000000806077984 */ /* 0x000ee20008000800 */
[----:B------:R-:W-:-:S05]  /*1010*/  IADD3 R2, P1, PT, R6, UR14, RZ ;  /* 0x0000000e06027c10 */ /* 0x000fca000ff3e0ff */
[----:B------:R-:W-:-:S05]  /*1020*/  IMAD.X R3, RZ, RZ, UR15, P1 ;  /* 0x0000000fff037e24 */ /* 0x000fca00088e06ff */
[----:B---3--:R3:W4:Y:S01]  /*1030*/  ATOMG.E.EXCH.STRONG.GPU PT, RZ, [R2], R7 ;  /* 0x0000000702ff73a8 */ /* 0x00872200041ee100 */
[----:B------:R-:W-:-:S04]  /*1040*/  DEPBAR {5,4,3,2,1,0} ;  /* 0x0000003f0000791a */ /* 0x000fc80000000000 */
[----:B------:R-:W5:Y:S02]  /*1050*/  CCTL.E.C.LDCU.IV.DEEP [UR14] ;  /* 0x000000000e007540 */ /* 0x000f640009c08000 */
[----:B-----5:R3:W-:Y:S01]  /*1060*/  UTMACCTL.IV [UR14] ;  /* 0x000000000e0079b9 */ /* 0x0207e20008000000 */
[----:B------:R-:W-:Y:S01]  /*1070*/  NOP ;  /* 0x0000000000007918 */ /* 0x000fe20000000000 */
.L_x_34:
[----:B------:R-:W-:Y:S05]  /*1080*/  @P0 BRA `(.L_x_35) ;  /* 0x00000000000c0947 */ /* 0x000fea0003800000 */
[----:B------:R0:W-:Y:S01]  /*1090*/  UTMACMDFLUSH ;  /* 0x00000000000079b7 */ /* 0x0001e20000000000 */
[----:B------:R-:W-:Y:S05]  /*10a0*/  @P0 BRA `(.L_x_35) ;  /* 0x0000000000040947 */ /* 0x000fea0003800000 */
[----:B------:R-:W-:-:S04]  /*10b0*/  DEPBAR.LE SB0, 0x0 ;  /* 0x000080000000791a */ /* 0x000fc80000000000 */
.L_x_35:
[----:B------:R-:W-:Y:S05]  /*10c0*/  WARPSYNC.ALL ;  /* 0x0000000000007948 */ /* 0x000fea0003800000 */
[----:B------:R-:W-:Y:S01]  /*10d0*/  NOP ;  /* 0x0000000000007918 */ /* 0x000fe20000000000 */
[----:B----4-:R-:W-:Y:S06]  /*10e0*/  BAR.SYNC.DEFER_BLOCKING 0x0 ;  /* 0x0000000000007b1d */ /* 0x010fec0000010000 */
[----:B------:R-:W-:Y:S02]  /*10f0*/  BSSY.RECONVERGENT B3, `(.L_x_36) ;  /* 0x000000b000037945 */ /* 0x000fe40003800200 */
[----:B------:R-:W-:Y:S06]  /*1100*/  BAR.SYNC.DEFER_BLOCKING 0x0 ;  /* 0x0000000000007b1d */ /* 0x000fec0000010000 */
[----:B------:R4:W-:Y:S01]  /*1110*/  @!P0 STS [R10], RZ ;  /* 0x000000ff0a008388 */ /* 0x0009e20000000800 */
[----:B------:R-:W-:Y:S01]  /*1120*/  NOP ;  /* 0x0000000000007918 */ /* 0x000fe20000000000 */
[----:B------:R-:W-:Y:S05]  /*1130*/  @P3 BRA `(.L_x_37) ;  /* 0x0000000000183947 */ /* 0x000fea0003800000 */
[----:B---3-5:R-:W3:Y:S01]  /*1140*/  LDS R2, [UR8+0x8] ;  /* 0x00000808ff027984 */ /* 0x028ee20008000800 */
[----:B------:R-:W5:Y:S01]  /*1150*/  LDC.64 R6, c[0x0][0x390] ;  /* 0x0000e400ff067b82 */ /* 0x000f620000000a00 */
[----:B------:R-:W-:Y:S02]  /*1160*/  IMAD.MOV.U32 R3, RZ, RZ, 0x70 ;  /* 0x00000070ff037424 */ /* 0x000fe400078e00ff */
[----:B-----5:R5:W-:Y:S03]  /*1170*/  STS.64 [UR8], R6 ;  /* 0x00000006ff007988 */ /* 0x020be60008000a08 */
[----:B---3--:R-:W-:-:S05]  /*1180*/  LOP3.LUT R2, R2, 0x10, R3, 0xd8, !PT ;  /* 0x0000001002027812 */ /* 0x008fca00078ed803 */
[----:B------:R5:W-:Y:S02]  /*1190*/  STS [UR8+0x8], R2 ;  /* 0x00000802ff007988 */ /* 0x000be40008000808 */
.L_x_37:
[----:B---3--:R-:W-:Y:S05]  /*11a0*/  BSYNC.RECONVERGENT B3 ;  /* 0x0000000000037941 */ /* 0x008fea0003800200 */
.L_x_36:
[----:B------:R-:W-:Y:S04]  /*11b0*/  BSSY.RECONVERGENT B4, `(.L_x_38) ;  /* 0x0000011000047945 */ /* 0x000fe80003800200 */
[----:B------:R-:W-:Y:S04]  /*11c0*/  BSSY.RELIABLE B3, `(.L_x_39) ;  /* 0x000000e000037945 */ /* 0x000fe80003800100 */
[----:B------:R-:W-:Y:S05]  /*11d0*/  @P3 BRA `(.L_x_40) ;  /* 0x0000000000243947 */ /* 0x000fea0003800000 */
[----:B-----5:R-:W3:Y:S01]  /*11e0*/  LDS R2, [UR8+0x34] ;  /* 0x00003408ff027984 */ /* 0x020ee20008000800 */
[----:B------:R-:W-:-:S05]  /*11f0*/  IMAD.MOV.U32 R3, RZ, RZ, 0x3f000000 ;  /* 0x3f000000ff037424 */ /* 0x000fca00078e00ff */
[----:B---3--:R-:W-:-:S05]  /*1200*/  LOP3.LUT R2, R2, 0xff000000, R3, 0xb8, !PT ;  /* 0xff00000002027812 */ /* 0x008fca00078eb803 */
[----:B------:R3:W-:Y:S01]  /*1210*/  STS [UR8+0x34], R2 ;  /* 0x00003402ff007988 */ /* 0x0007e20008000808 */
[----:B------:R-:W-:Y:S05]  /*1220*/  @P3 BRA `(.L_x_41) ;  /* 0x00000000001c3947 */ /* 0x000fea0003800000 */
[----:B---3--:R-:W3:Y:S01]  /*1230*/  LDS R2, [UR8+0x38] ;  /* 0x00003808ff027984 */ /* 0x008ee20008000800 */
[----:B------:R-:W-:-:S05]  /*1240*/  IMAD.MOV.U32 R3, RZ, RZ, 0x7f ;  /* 0x0000007fff037424 */ /* 0x000fca00078e00ff */
[----:B---3--:R-:W-:-:S05]  /*1250*/  LOP3.LUT R2, R2, 0xff, R3, 0xb8, !PT ;  /* 0x000000ff02027812 */ /* 0x008fca00078eb803 */
[----:B------:R3:W-:Y:S02]  /*1260*/  STS [UR8+0x38], R2 ;  /* 0x00003802ff007988 */ /* 0x0007e40008000808 */
.L_x_40:
[----:B------:R-:W-:Y:S05]  /*1270*/  @P3 BREAK.RELIABLE B3 ;  /* 0x0000000000033942 */ /* 0x000fea0003800100 */
[----:B------:R-:W-:Y:S05]  /*1280*/  @P3 BRA `(.L_x_42) ;  /* 0x00000000000c3947 */ /* 0x000fea0003800000 */
[----:B------:R2:W-:Y:S02]  /*1290*/  STS [UR8+0x20], R5 ;  /* 0x00002005ff007988 */ /* 0x0005e40008000808 */
.L_x_41:
[----:B------:R-:W-:Y:S05]  /*12a0*/  BSYNC.RELIABLE B3 ;  /* 0x0000000000037941 */ /* 0x000fea0003800100 */
.L_x_39:
[----:B------:R2:W-:Y:S02]  /*12b0*/  @!P3 STS [UR8+0x24], R4 ;  /* 0x00002404ff00b988 */ /* 0x0005e40008000808 */
.L_x_42:
[----:B------:R-:W-:Y:S05]  /*12c0*/  BSYNC.RECONVERGENT B4 ;  /* 0x0000000000047941 */ /* 0x000fea0003800200 */
.L_x_38:
[----:B------:R-:W-:Y:S05]  /*12d0*/  WARPSYNC.ALL ;  /* 0x0000000000007948 */ /* 0x000fea0003800000 */
[----:B------:R-:W-:Y:S01]  /*12e0*/  NOP ;  /* 0x0000000000007918 */ /* 0x000fe20000000000 */
[----:B------:R-:W-:Y:S04]  /*12f0*/  BSSY.RECONVERGENT B4, `(.L_x_43) ;  /* 0x000000e000047945 */ /* 0x000fe80003800200 */
[----:B------:R-:W-:Y:S05]  /*1300*/  @P3 BRA `(.L_x_44) ;  /* 0x0000000000303947 */ /* 0x000fea0003800000 */
[----:B------:R-:W2:Y:S02]  /*1310*/  LDS R3, [UR8+0x34] ;  /* 0x00003408ff037984 */ /* 0x000ea40008000800 */
[----:B--2---:R-:W2:Y:S02]  /*1320*/  LDC.64 R4, c[0x0][0x3b8] ;  /* 0x0000ee00ff047b82 */ /* 0x004ea40000000a00 */
[----:B---3-5:R-:W3:Y:S01]  /*1330*/  LDS R2, [UR8+0x1c] ;  /* 0x00001c08ff027984 */ /* 0x028ee20008000800 */
[C---:B--2---:R-:W-:Y:S01]  /*1340*/  SHF.L.U64.HI R5, R4.reuse, 0x1, R5 ;  /* 0x0000000104057819 */ /* 0x044fe20000010205 */
[----:B------:R-:W-:-:S03]  /*1350*/  IMAD.SHL.U32 R4, R4, 0x2, RZ ;  /* 0x0000000204047824 */ /* 0x000fc600078e00ff */
[--C-:B------:R-:W-:Y:S02]  /*1360*/  SHF.R.U32.HI R7, RZ, 0x4, R5.reuse ;  /* 0x00000004ff077819 */ /* 0x100fe40000011605 */
[----:B------:R-:W-:-:S05]  /*1370*/  SHF.R.U64 R4, R4, 0x4, R5 ;  /* 0x0000000404047819 */ /* 0x000fca0000001205 */
[----:B------:R2:W-:Y:S01]  /*1380*/  STS [UR8+0xc], R4 ;  /* 0x00000c04ff007988 */ /* 0x0005e20008000808 */
[----:B------:R-:W-:Y:S02]  /*1390*/  LOP3.LUT R3, R3, 0x7, RZ, 0xb8, !PT ;  /* 0x0000000703037812 */ /* 0x000fe400078eb8ff */
[----:B---3--:R-:W-:-:S03]  /*13a0*/  LOP3.LUT R2, R2, 0xf, R7, 0xb8, !PT ;  /* 0x0000000f02027812 */ /* 0x008fc600078eb807 */
[----:B------:R2:W-:Y:S04]  /*13b0*/  STS [UR8+0x34], R3 ;  /* 0x00003403ff007988 */ /* 0x0005e80008000808 */
[----:B------:R2:W-:Y:S02]  /*13c0*/  STS [UR8+0x1c], R2 ;  /* 0x00001c02ff007988 */ /* 0x0005e40008000808 */
.L_x_44:
[----:B------:R-:W-:Y:S05]  /*13d0*/  BSYNC.RECONVERGENT B4 ;  /* 0x0000000000047941 */ /* 0x000fea0003800200 */
.L_x_43:
[----:B------:R-:W-:Y:S04]  /*13e0*/  BSSY.RECONVERGENT B5, `(.L_x_45) ;  /* 0x000001a000057945 */ /* 0x000fe80003800200 */
[----:B------:R-:W-:Y:S04]  /*13f0*/  BSSY.RELIABLE B4, `(.L_x_46) ;  /* 0x0000015000047945 */ /* 0x000fe80003800100 */
[----:B------:R-:W-:Y:S05]  /*1400*/  @P3 BRA `(.L_x_47) ;  /* 0x0000000000203947 */ /* 0x000fea0003800000 */
[----:B--23-5:R-:W2:Y:S02]  /*1410*/  LDS R2, [UR8+0x34] ;  /* 0x00003408ff027984 */ /* 0x02cea40008000800 */
[----:B--2---:R-:W-:-:S05]  /*1420*/  LOP3.LUT R2, R2, 0x38, RZ, 0xb8, !PT ;  /* 0x0000003802027812 */ /* 0x004fca00078eb8ff */
[----:B------:R2:W-:Y:S01]  /*1430*/  STS [UR8+0x34], R2 ;  /* 0x00003402ff007988 */ /* 0x0005e20008000808 */
[----:B------:R-:W-:Y:S05]  /*1440*/  @P3 BRA `(.L_x_48) ;  /* 0x0000000000203947 */ /* 0x000fea0003800000 */
[----:B--2---:R-:W2:Y:S01]  /*1450*/  LDS R2, [UR8+0x8] ;  /* 0x00000808ff027984 */ /* 0x004ea20008000800 */
[----:B------:R-:W-:-:S05]  /*1460*/  IMAD.MOV.U32 R3, RZ, RZ, 0x780 ;  /* 0x00000780ff037424 */ /* 0x000fca00078e00ff */
[----:B--2---:R-:W-:-:S05]  /*1470*/  LOP3.LUT R2, R2, 0x500, R3, 0xd8, !PT ;  /* 0x0000050002027812 */ /* 0x004fca00078ed803 */
[----:B------:R2:W-:Y:S02]  /*1480*/  STS [UR8+0x8], R2 ;  /* 0x00000802ff007988 */ /* 0x0005e40008000808 */
.L_x_47:
[----:B------:R-:W-:Y:S05]  /*1490*/  @P3 BRA `(.L_x_49) ;  /* 0x0000000000283947 */ /* 0x000fea0003800000 */
[----:B--23-5:R-:W2:Y:S02]  /*14a0*/  LDS R2, [UR8+0x8] ;  /* 0x00000808ff027984 */ /* 0x02cea40008000800 */
[----:B--2---:R-:W-:-:S05]  /*14b0*/  LOP3.LUT R2, R2, 0x1800, RZ, 0xb8, !PT ;  /* 0x0000180002027812 */ /* 0x004fca00078eb8ff */
[----:B------:R3:W-:Y:S02]  /*14c0*/  STS [UR8+0x8], R2 ;  /* 0x00000802ff007988 */ /* 0x0007e40008000808 */
.L_x_48:
[----:B------:R-:W-:Y:S05]  /*14d0*/  @P3 BREAK.RELIABLE B4 ;  /* 0x0000000000043942 */ /* 0x000fea0003800100 */
[----:B------:R-:W-:Y:S05]  /*14e0*/  @P3 BRA `(.L_x_50) ;  /* 0x0000000000243947 */ /* 0x000fea0003800000 */
[----:B--23--:R-:W2:Y:S01]  /*14f0*/  LDS R2, [UR8+0x8] ;  /* 0x00000808ff027984 */ /* 0x00cea20008000800 */
[----:B------:R-:W-:-:S05]  /*1500*/  IMAD.MOV.U32 R3, RZ, RZ, 0x6000 ;  /* 0x00006000ff037424 */ /* 0x000fca00078e00ff */
[----:B--2---:R-:W-:-:S04]  /*1510*/  LOP3.LUT R2, R2, 0x6000, R3, 0xd8, !PT ;  /* 0x0000600002027812 */ /* 0x004fc800078ed803 */
[----:B------:R-:W-:-:S05]  /*1520*/  LOP3.LUT R2, R2, 0x400000, RZ, 0xb8, !PT ;  /* 0x0040000002027812 */ /* 0x000fca00078eb8ff */
[----:B------:R2:W-:Y:S02]  /*1530*/  STS [UR8+0x8], R2 ;  /* 0x00000802ff007988 */ /* 0x0005e40008000808 */
.L_x_49:
[----:B------:R-:W-:Y:S05]  /*1540*/  BSYNC.RELIABLE B4 ;  /* 0x0000000000047941 */ /* 0x000fea0003800100 */
.L_x_46:
[----:B--23-5:R-:W2:Y:S02]  /*1550*/  @!P3 LDS R2, [UR8+0x8] ;  /* 0x00000808ff02b984 */ /* 0x02cea40008000800 */
[----:B--2---:R-:W-:-:S05]  /*1560*/  @!P3 LOP3.LUT R2, R2, 0x8000, RZ, 0xb8, !PT ;  /* 0x000080000202b812 */ /* 0x004fca00078eb8ff */
[----:B------:R5:W-:Y:S02]  /*1570*/  @!P3 STS [UR8+0x8], R2 ;  /* 0x00000802ff00b988 */ /* 0x000be40008000808 */
.L_x_50:
[----:B------:R-:W-:Y:S05]  /*1580*/  BSYNC.RECONVERGENT B5 ;  /* 0x0000000000057941 */ /* 0x000fea0003800200 */
.L_x_45:
[----:B------:R-:W-:Y:S05]  /*1590*/  WARPSYNC.ALL ;  /* 0x0000000000007948 */ /* 0x000fea0003800000 */
[----:B------:R-:W-:Y:S01]  /*15a0*/  NOP ;  /* 0x0000000000007918 */ /* 0x000fe20000000000 */
[----:B------:R-:W-:-:S04]  /*15b0*/  UIADD3 UR4, UPT, UPT, UR4, 0x100, URZ ;  /* 0x0000010004047890 */ /* 0x000fc8000fffe0ff */
[----:B------:R-:W-:-:S04]  /*15c0*/  UIADD3 UR23, UP0, UPT, UR4, UR16, URZ ;  /* 0x0000001004177290 */ /* 0x000fc8000ff1e0ff */
[----:B------:R-:W-:Y:S01]  /*15d0*/  ULEA.HI.X.SX32 UR28, UR4, UR17, 0x1, UP0 ;  /* 0x00000011041c7291 */ /* 0x000fe200080f0eff */
[----:B------:R-:W-:Y:S11]  /*15e0*/  @P0 BRA `(.L_x_51) ;  /* 0x0000000000380947 */ /* 0x000ff60003800000 */
[----:B--23-5:R-:W2:Y:S01]  /*15f0*/  S2R R2, SR_LANEID ;  /* 0x0000000000027919 */ /* 0x02cea20000000000 */
[----:B------:R-:W-:Y:S05]  /*1600*/  WARPSYNC.ALL ;  /* 0x0000000000007948 */ /* 0x000fea0003800000 */
[----:B------:R-:W-:Y:S01]  /*1610*/  NOP ;  /* 0x0000000000007918 */ /* 0x000fe20000000000 */
[----:B--2---:R-:W-:-:S05]  /*1620*/  IMAD.SHL.U32 R4, R2, 0x4, RZ ;  /* 0x0000000402047824 */ /* 0x004fca00078e00ff */
[----:B------:R-:W2:Y:S01]  /*1630*/  LDS R5, [R4+UR8] ;  /* 0x0000000804057984 */ /* 0x000ea20008000800 */
[----:B------:R-:W-:Y:S01]  /*1640*/  IADD3 R2, P1, PT, R4, UR23, RZ ;  /* 0x0000001704027c10 */ /* 0x000fe2000ff3e0ff */
[----:B------:R-:W-:-:S04]  /*1650*/  UMOV UR4, UR23 ;  /* 0x0000001700047c82 */ /* 0x000fc80008000000 */
[----:B------:R-:W-:Y:S01]  /*1660*/  IMAD.X R3, RZ, RZ, UR28, P1 ;  /* 0x0000001cff037e24 */ /* 0x000fe200088e06ff */
[----:B------:R-:W-:-:S04]  /*1670*/  UMOV UR5, UR28 ;  /* 0x0000001c00057c82 */ /* 0x000fc80008000000 */
[----:B--2---:R2:W3:Y:S01]  /*1680*/  ATOMG.E.EXCH.STRONG.GPU PT, RZ, [R2], R5 ;  /* 0x0000000502ff73a8 */ /* 0x0044e200041ee100 */
[----:B------:R-:W-:-:S04]  /*1690*/  DEPBAR {5,4,3,2,1,0} ;  /* 0x0000003f0000791a */ /* 0x000fc80000000000 */
[----:B------:R-:W5:Y:S02]  /*16a0*/  CCTL.E.C.LDCU.IV.DEEP [UR4] ;  /* 0x0000000004007540 */ /* 0x000f640009c08000 */
[----:B-----5:R2:W-:Y:S01]  /*16b0*/  UTMACCTL.IV [UR4] ;  /* 0x00000000040079b9 */ /* 0x0205e20008000000 */
[----:B------:R-:W-:Y:S01]  /*16c0*/  NOP ;  /* 0x0000000000007918 */ /* 0x000fe20000000000 */
.L_x_51:
[----:B------:R-:W-:Y:S05]  /*16d0*/  @P0 BRA `(.L_x_52) ;  /* 0x00000000000c0947 */ /* 0x000fea0003800000 */
[----:B------:R0:W-:Y:S01]  /*16e0*/  UTMACMDFLUSH ;  /* 0x00000000000079b7 */ /* 0x0001e20000000000 */
[----:B------:R-:W-:Y:S05]  /*16f0*/  @P0 BRA `(.L_x_52) ;  /* 0x0000000000040947 */ /* 0x000fea0003800000 */
[----:B------:R-:W-:-:S04]  /*1700*/  DEPBAR.LE SB0, 0x0 ;  /* 0x000080000000791a */ /* 0x000fc80000000000 */
.L_x_52:
[----:B------:R-:W-:Y:S05]  /*1710*/  WARPSYNC.ALL ;  /* 0x0000000000007948 */ /* 0x000fea0003800000 */
[----:B------:R-:W-:Y:S01]  /*1720*/  NOP ;  /* 0x0000000000007918 */ /* 0x000fe20000000000 */
[----:B---3--:R-:W-:Y:S01]  /*1730*/  BAR.SYNC.DEFER_BLOCKING 0x0 ;  /* 0x0000000000007b1d */ /* 0x008fe20000010000 */
[----:B------:R-:W-:Y:S01]  /*1740*/  ISETP.GE.AND P0, PT, R12, 0x1, PT ;  /* 0x000000010c00780c */ /* 0x000fe20003f06270 */
[----:B------:R-:W-:Y:S01]  /*1750*/  USHF.L.U32 UR27, UR6, 0x7, URZ ;  /* 0x00000007061b7899 */ /* 0x000fe200080006ff */
[----:B--2--5:R-:W-:Y:S01]  /*1760*/  SHF.R.U32.HI R2, RZ, 0x5, R0 ;  /* 0x00000005ff027819 */ /* 0x024fe20000011600 */
[----:B------:R-:W-:-:S02]  /*1770*/  USHF.L.U32 UR11, UR11, 0x7, URZ ;  /* 0x000000070b0b7899 */ /* 0x000fc400080006ff */
[----:B------:R-:W-:Y:S01]  /*1780*/  VOTEU.ALL UP0, P3 ;  /* 0x0000000000ff7886 */ /* 0x000fe20001800000 */
[----:B------:R-:W-:Y:S01]  /*1790*/  UMOV UR4, 0x1 ;  /* 0x0000000100047882 */ /* 0x000fe20000000000 */
[----:B------:R-:W-:Y:S01]  /*17a0*/  VOTEU.ALL UP1, P3 ;  /* 0x0000000000ff7886 */ /* 0x000fe20001820000 */
[----:B------:R-:W-:Y:S02]  /*17b0*/  R2UR UR22, R2 ;  /* 0x00000000021672ca */ /* 0x000fe400000e0000 */
[----:B------:R-:W-:-:S04]  /*17c0*/  @!UP0 UIADD3 UR16, UPT, UPT, -UR4, 0x100000, URZ ;  /* 0x0010000004108890 */ /* 0x000fc8000fffe1ff */
[----:B------:R-:W-:Y:S02]  /*17d0*/  @!UP0 USHF.L.U32 UR17, UR16, 0xb, URZ ;  /* 0x0000000b10118899 */ /* 0x000fe400080006ff */
[----:B------:R-:W-:Y:S02]  /*17e0*/  @!UP0 USHF.L.U32 UR16, UR16, 0x1, URZ ;  /* 0x0000000110108899 */ /* 0x000fe400080006ff */
[----:B------:R-:W-:-:S04]  /*17f0*/  @!UP0 UIADD3 UR4, UPT, UPT, -UR4, 0x100000, URZ ;  /* 0x0010000004048890 */ /* 0x000fc8000fffe1ff */
[----:B------:R-:W-:Y:S02]  /*1800*/  @!UP0 USHF.L.U32 UR5, UR4, 0xb, URZ ;  /* 0x0000000b04058899 */ /* 0x000fe400080006ff */
[----:B------:R-:W-:Y:S01]  /*1810*/  @!UP0 USHF.L.U32 UR4, UR4, 0x1, URZ ;  /* 0x0000000104048899 */ /* 0x000fe200080006ff */
[----:B------:R-:W-:Y:S01]  /*1820*/  VOTEU.ALL UP0, P3 ;  /* 0x0000000000ff7886 */ /* 0x000fe20001800000 */
[----:B------:R-:W2:Y:S04]  /*1830*/  FENCE.VIEW.ASYNC.S ;  /* 0x00000000000073c6 */ /* 0x000ea80000000000 */
[----:B--2---:R2:W3:Y:S06]  /*1840*/  @!UP0 SYNCS.EXCH.64 URZ, [UR8+0x4000], UR16 ;  /* 0x0040001008ff85b2 */ /* 0x0044ec0008000100 */
[----:B------:R2:W5:Y:S01]  /*1850*/  @!UP1 SYNCS.EXCH.64 URZ, [UR8+0x4010], UR4 ;  /* 0x0040100408ff95b2 */ /* 0x0005620008000100 */
[----:B------:R-:W-:Y:S05]  /*1860*/  @!P0 BRA `(.L_x_53) ;  /* 0x0000000400b88947 */ /* 0x000fea0003800000 */
[----:B---3-5:R-:W-:Y:S01]  /*1870*/  BAR.SYNC.DEFER_BLOCKING 0x0 ;  /* 0x0000000000007b1d */ /* 0x028fe20000010000 */
[----:B------:R-:W-:Y:S01]  /*1880*/  @!P3 IMAD.MOV.U32 R2, RZ, RZ, 0x4000 ;  /* 0x00004000ff02b424 */ /* 0x000fe200078e00ff */
[----:B------:R-:W-:Y:S02]  /*1890*/  ELECT P1, URZ, PT ;  /* 0x0000000000ff782f */ /* 0x000fe40003820000 */
[----:B------:R-:W-:Y:S02]  /*18a0*/  ELECT P0, URZ, PT ;  /* 0x0000000000ff782f */ /* 0x000fe40003800000 */
[C---:B------:R-:W-:Y:S01]  /*18b0*/  ISETP.LT.U32.AND P1, PT, R132.reuse, 0x20, P1 ;  /* 0x000000208400780c */ /* 0x040fe20000f21070 */
[----:B------:R-:W-:Y:S01]  /*18c0*/  UIADD3 UR24, UPT, UPT, UR8, 0x2000, URZ ;  /* 0x0000200008187890 */ /* 0x000fe2000fffe0ff */
[----:B------:R-:W-:Y:S01]  /*18d0*/  ISETP.LT.U32.AND P0, PT, R132, 0x20, P0 ;  /* 0x000000208400780c */ /* 0x000fe20000701070 */
[----:B--2---:R-:W-:Y:S02]  /*18e0*/  USHF.R.U32.HI UR4, URZ, 0x4, UR8 ;  /* 0x00000004ff047899 */ /* 0x004fe40008011608 */
[----:B------:R-:W-:-:S02]  /*18f0*/  USHF.R.U32.HI UR6, URZ, 0x4, UR24 ;  /* 0x00000004ff067899 */ /* 0x000fc40008011618 */
[----:B------:R-:W-:Y:S02]  /*1900*/  USGXT.U32 UR4, UR4, 0xe ;  /* 0x0000000e0404789a */ /* 0x000fe40008000000 */
[----:B------:R-:W-:Y:S01]  /*1910*/  USGXT.U32 UR6, UR6, 0xe ;  /* 0x0000000e0606789a */ /* 0x000fe20008000000 */
[----:B------:R-:W-:Y:S01]  /*1920*/  UMOV UR20, 0xfffffffe ;  /* 0xfffffffe00147882 */ /* 0x000fe20000000000 */
[----:B------:R-:W-:Y:S02]  /*1930*/  UMOV UR21, 0x7fffbfdf ;  /* 0x7fffbfdf00157882 */ /* 0x000fe40000000000 */
[----:B------:R-:W-:Y:S01]  /*1940*/  VOTEU.ANY UP0, P1 ;  /* 0x0000000000ff7886 */ /* 0x000fe20000800100 */
[----:B------:R-:W-:Y:S01]  /*1950*/  VOTEU.ANY UP2, P1 ;  /* 0x0000000000ff7886 */ /* 0x000fe20000840100 */
[----:B------:R-:W-:Y:S01]  /*1960*/  VOTEU.ANY UP1, P0 ;  /* 0x0000000000ff7886 */ /* 0x000fe20000020100 */
[----:B------:R-:W-:Y:S01]  /*1970*/  VOTEU.ANY UP3, P0 ;  /* 0x0000000000ff7886 */ /* 0x000fe20000060100 */
[----:B------:R-:W-:Y:S01]  /*1980*/  UMOV UR5, URZ ;  /* 0x000000ff00057c82 */ /* 0x000fe20008000000 */
[----:B------:R2:W-:Y:S01]  /*1990*/  @!P3 SYNCS.ARRIVE.TRANS64 RZ, [UR8+0x4000], R2 ;  /* 0x00400002ffffb9a7 */ /* 0x0005e20008000008 */
[----:B------:R3:W-:Y:S06]  /*19a0*/  MEMBAR.ALL.CTA ;  /* 0x0000000000007992 */ /* 0x0007ec0000008000 */
[----:B---3--:R-:W3:Y:S01]  /*19b0*/  FENCE.VIEW.ASYNC.S ;  /* 0x00000000000073c6 */ /* 0x008ee20000000000 */
[----:B------:R-:W-:Y:S01]  /*19c0*/  @UP0 UIADD3 UR9, UPT, UPT, UR8, 0x4000, URZ ;  /* 0x0000400008090890 */ /* 0x000fe2000fffe0ff */
[----:B------:R-:W-:Y:S01]  /*19d0*/  @UP0 UMOV UR10, URZ ;  /* 0x000000ff000a0c82 */ /* 0x000fe20008000000 */
[----:B------:R-:W-:Y:S01]  /*19e0*/  @UP1 UIADD3 UR25, UPT, UPT, UR8, 0x4000, URZ ;  /* 0x0000400008191890 */ /* 0x000fe2000fffe0ff */
[----:B------:R-:W-:Y:S01]  /*19f0*/  @UP1 UMOV UR26, URZ ;  /* 0x000000ff001a1c82 */ /* 0x000fe20008000000 */
[----:B------:R-:W-:Y:S01]  /*1a00*/  UMOV UR7, URZ ;  /* 0x000000ff00077c82 */ /* 0x000fe20008000000 */
[----:B------:R-:W-:-:S02]  /*1a10*/  UIADD3.64 UR18, UPT, UPT, UR4, -UR20, URZ ;  /* 0x8000001404127297 */ /* 0x000fc4000fffe0ff */
[----:B------:R-:W-:Y:S02]  /*1a20*/  UIADD3.64 UR20, UPT, UPT, UR6, -UR20, URZ ;  /* 0x8000001406147297 */ /* 0x000fe4000fffe0ff */
[----:B------:R-:W-:Y:S01]  /*1a30*/  UISETP.NE.U32.AND UP0, UPT, UR22, URZ, UPT ;  /* 0x000000ff1600728c */ /* 0x000fe2000bf05070 */
[----:B------:R-:W-:Y:S01]  /*1a40*/  UMOV UR16, UR4 ;  /* 0x0000000400107c82 */ /* 0x000fe20008000000 */
[----:B------:R-:W-:Y:S01]  /*1a50*/  UMOV UR17, 0x80004020 ;  /* 0x8000402000117882 */ /* 0x000fe20000000000 */
[----:B------:R-:W-:Y:S01]  /*1a60*/  UMOV UR7, 0x80004020 ;  /* 0x8000402000077882 */ /* 0x000fe20000000000 */
[----:B---3--:R-:W-:Y:S06]  /*1a70*/  BAR.SYNC.DEFER_BLOCKING 0x0 ;  /* 0x0000000000007b1d */ /* 0x008fec0000010000 */
[----:B------:R2:W-:Y:S02]  /*1a80*/  @UP2 UTMALDG.2D [UR8], [UR12] ;  /* 0x000000080c0025b4 */ /* 0x0005e40008008000 */
[----:B------:R-:W-:Y:S06]  /*1a90*/  BAR.SYNC.DEFER_BLOCKING 0x0 ;  /* 0x0000000000007b1d */ /* 0x000fec0000010000 */
[----:B------:R2:W-:Y:S02]  /*1aa0*/  @UP3 UTMALDG.2D [UR24], [UR14] ;  /* 0x000000180e0035b4 */ /* 0x0005e40008008000 */
[----:B------:R-:W-:Y:S06]  /*1ab0*/  BAR.SYNC.DEFER_BLOCKING 0x0 ;  /* 0x0000000000007b1d */ /* 0x000fec0000010000 */
[----:B------:R-:W3:Y:S02]  /*1ac0*/  SYNCS.PHASECHK.TRANS64.TRYWAIT P0, [UR8+0x4000], RZ ;  /* 0x004000ffff0075a7 */ /* 0x000ee40008001108 */
[----:B--23--:R-:W-:Y:S05]  /*1ad0*/  @!P0 BRA `(.L_x_54) ;  /* 0x0000000c00ac8947 */ /* 0x00cfea0003800000 */
.L_x_66:
[----:B------:R-:W-:Y:S05]  /*1ae0*/  BRA.U UP0, `(.L_x_55) ;  /* 0x00000001001c7547 */ /* 0x000fea000b800000 */
[----:B------:R-:W-:Y:S01]  /*1af0*/  UMOV UR4, 0x0 ;  /* 0x0000000000047882 */ /* 0x000fe20000000000 */
[----:B------:R-:W-:Y:S01]  /*1b00*/  UMOV UR5, 0x8200490 ;  /* 0x0820049000057882 */ /* 0x000fe20000000000 */
[----:B------:R-:W-:Y:S01]  /*1b10*/  UMOV UR24, 0x0 ;  /* 0x0000000000187882 */ /* 0x000fe20000000000 */
[----:B------:R-:W-:Y:S01]  /*1b20*/  UMOV UR25, 0x8200490 ;  /* 0x0820049000197882 */ /* 0x000fe20000000000 */
[----:B------:R2:W-:Y:S01]  /*1b30*/  UTCHMMA gdesc[UR16], gdesc[UR6], tmem[UR29], tmem[UR4], idesc[UR5], !UPT ;  /* 0x00ff0406100075ea */ /* 0x0005e2000f80001d */
[----:B------:R2:W-:Y:S01]  /*1b40*/  UTCHMMA gdesc[UR18], gdesc[UR20], tmem[UR29], tmem[UR24], idesc[UR25], UPT ;  /* 0x00ff1814120075ea */ /* 0x0005e2000b80001d */
[----:B------:R-:W-:Y:S02]  /*1b50*/  NOP ;  /* 0x0000000000007918 */ /* 0x000fe40000000000 */
.L_x_55:
[----:B------:R-:W-:Y:S01]  /*1b60*/  ELECT P0, URZ, PT ;  /* 0x0000000000ff782f */ /* 0x000fe20003800000 */
[----:B--2---:R-:W-:-:S03]  /*1b70*/  UIADD3 UR4, UPT, UPT, UR8, 0x4010, URZ ;  /* 0x0000401008047890 */ /* 0x004fc6000fffe0ff */
[----:B------:R-:W-:Y:S01]  /*1b80*/  ISETP.LT.U32.AND P0, PT, R132, 0x20, P0 ;  /* 0x000000208400780c */ /* 0x000fe20000701070 */
[----:B------:R-:W-:-:S12]  /*1b90*/  UMOV UR5, URZ ;  /* 0x000000ff00057c82 */ /* 0x000fd80008000000 */
[----:B------:R-:W-:Y:S01]  /*1ba0*/  VOTEU.ANY UP0, P0 ;  /* 0x0000000000ff7886 */ /* 0x000fe20000000100 */
[----:B------:R-:W-:Y:S01]  /*1bb0*/  VOTEU.ANY UP1, P0 ;  /* 0x0000000000ff7886 */ /* 0x000fe20000020100 */
[----:B------:R-:W-:-:S03]  /*1bc0*/  ISETP.GE.U32.AND P0, PT, R12, 0x21, PT ;  /* 0x000000210c00780c */ /* 0x000fc60003f06070 */
[----:B------:R-:W-:Y:S02]  /*1bd0*/  @UP0 UMOV UR9, UR4 ;  /* 0x0000000400090c82 */ /* 0x000fe40008000000 */
[----:B------:R2:W-:Y:S01]  /*1be0*/  @UP1 UTCBAR [UR9], URZ ;  /* 0x000000ff090013e9 */ /* 0x0005e200080000ff */
[----:B------:R-:W-:Y:S06]  /*1bf0*/  BAR.SYNC.DEFER_BLOCKING 0x0 ;  /* 0x0000000000007b1d */ /* 0x000fec0000010000 */
[----:B------:R-:W3:Y:S02]  /*1c00*/  SYNCS.PHASECHK.TRANS64.TRYWAIT P1, [UR8+0x4010], RZ ;  /* 0x004010ffff0075a7 */ /* 0x000ee40008021108 */
[----:B--23--:R-:W-:Y:S05]  /*1c10*/  @!P1 BRA `(.L_x_56) ;  /* 0x0000000c00689947 */ /* 0x00cfea0003800000 */
.L_x_67:
[----:B------:R-:W-:Y:S05]  /*1c20*/  @!P0 BRA `(.L_x_53) ;  /* 0x0000000000c88947 */ /* 0x000fea0003800000 */
[----:B------:R-:W-:Y:S01]  /*1c30*/  IMAD.MOV.U32 R2, RZ, RZ, 0x1 ;  /* 0x00000001ff027424 */ /* 0x000fe200078e00ff */
[----:B------:R-:W2:Y:S01]  /*1c40*/  LDCU UR32, c[0x0][0x3a0] ;  /* 0x00007400ff2077ac */ /* 0x000ea20008000800 */
[----:B------:R-:W-:-:S05]  /*1c50*/  UMOV UR10, 0x20 ;  /* 0x00000020000a7882 */ /* 0x000fca0000000000 */
.L_x_60:
[----:B------:R-:W-:Y:S01]  /*1c60*/  BAR.SYNC.DEFER_BLOCKING 0x0 ;  /* 0x0000000000007b1d */ /* 0x000fe20000010000 */
[----:B------:R-:W-:Y:S01]  /*1c70*/  @!P3 IMAD.MOV.U32 R3, RZ, RZ, 0x4000 ;  /* 0x00004000ff03b424 */ /* 0x000fe200078e00ff */
[----:B------:R-:W-:Y:S02]  /*1c80*/  ELECT P1, URZ, PT ;  /* 0x0000000000ff782f */ /* 0x000fe40003820000 */
[----:B------:R-:W-:Y:S02]  /*1c90*/  ELECT P0, URZ, PT ;  /* 0x0000000000ff782f */ /* 0x000fe40003800000 */
[C---:B------:R-:W-:Y:S01]  /*1ca0*/  ISETP.LT.U32.AND P1, PT, R132.reuse, 0x20, P1 ;  /* 0x000000208400780c */ /* 0x040fe20000f21070 */
[----:B------:R-:W-:Y:S01]  /*1cb0*/  UMOV UR26, UR10 ;  /* 0x0000000a001a7c82 */ /* 0x000fe20008000000 */
[----:B------:R-:W-:-:S11]  /*1cc0*/  ISETP.LT.U32.AND P0, PT, R132, 0x20, P0 ;  /* 0x000000208400780c */ /* 0x000fd60000701070 */
[----:B------:R-:W-:Y:S02]  /*1cd0*/  VOTEU.ANY UP0, P1 ;  /* 0x0000000000ff7886 */ /* 0x000fe40000800100 */
[----:B------:R-:W-:Y:S01]  /*1ce0*/  VOTEU.ANY UP1, P0 ;  /* 0x0000000000ff7886 */ /* 0x000fe20000020100 */
[----:B------:R3:W-:Y:S01]  /*1cf0*/  @!P3 SYNCS.ARRIVE.TRANS64 RZ, [UR8+0x4000], R3 ;  /* 0x00400003ffffb9a7 */ /* 0x0007e20008000008 */
[----:B------:R5:W-:Y:S06]  /*1d00*/  MEMBAR.ALL.CTA ;  /* 0x0000000000007992 */ /* 0x000bec0000008000 */
[----:B-----5:R-:W5:Y:S01]  /*1d10*/  FENCE.VIEW.ASYNC.S ;  /* 0x00000000000073c6 */ /* 0x020f620000000000 */
[----:B------:R-:W-:Y:S01]  /*1d20*/  @UP0 UIADD3 UR9, UPT, UPT, UR8, 0x4000, URZ ;  /* 0x0000400008090890 */ /* 0x000fe2000fffe0ff */
[----:B-----5:R-:W-:Y:S01]  /*1d30*/  VOTEU.ANY UP0, P1 ;  /* 0x0000000000ff7886 */ /* 0x020fe20000800100 */
[----:B------:R-:W-:-:S02]  /*1d40*/  @UP1 UIADD3 UR24, UPT, UPT, UR8, 0x2000, URZ ;  /* 0x0000200008181890 */ /* 0x000fc4000fffe0ff */
[----:B------:R-:W-:Y:S01]  /*1d50*/  @UP1 UIADD3 UR25, UPT, UPT, UR8, 0x4000, URZ ;  /* 0x0000400008191890 */ /* 0x000fe2000fffe0ff */
[----:B---3--:R-:W-:Y:S01]  /*1d60*/  IMAD.U32 R3, R2, -0x80000000, RZ ;  /* 0x8000000002037824 */ /* 0x008fe200078e00ff */
[----:B------:R-:W-:Y:S01]  /*1d70*/  VOTEU.ANY UP1, P0 ;  /* 0x0000000000ff7886 */ /* 0x000fe20000020100 */
[----:B------:R-:W-:Y:S06]  /*1d80*/  BAR.SYNC.DEFER_BLOCKING 0x0 ;  /* 0x0000000000007b1d */ /* 0x000fec0000010000 */
[----:B------:R3:W-:Y:S01]  /*1d90*/  @UP0 UTMALDG.2D [UR8], [UR12] ;  /* 0x000000080c0005b4 */ /* 0x0007e20008008000 */
[----:B------:R-:W-:Y:S01]  /*1da0*/  UISETP.NE.U32.AND UP0, UPT, UR22, URZ, UPT ;  /* 0x000000ff1600728c */ /* 0x000fe2000bf05070 */
[----:B------:R-:W-:Y:S06]  /*1db0*/  BAR.SYNC.DEFER_BLOCKING 0x0 ;  /* 0x0000000000007b1d */ /* 0x000fec0000010000 */
[----:B------:R3:W-:Y:S02]  /*1dc0*/  @UP1 UTMALDG.2D [UR24], [UR14] ;  /* 0x000000180e0015b4 */ /* 0x0007e40008008000 */
[----:B------:R-:W-:Y:S06]  /*1dd0*/  BAR.SYNC.DEFER_BLOCKING 0x0 ;  /* 0x0000000000007b1d */ /* 0x000fec0000010000 */
[----:B------:R-:W5:Y:S02]  /*1de0*/  SYNCS.PHASECHK.TRANS64.TRYWAIT P0, [UR8+0x4000], R3 ;  /* 0x00400003ff0075a7 */ /* 0x000f640008001108 */
[----:B---3-5:R-:W-:Y:S05]  /*1df0*/  @!P0 BRA `(.L_x_57) ;  /* 0x0000000800fc8947 */ /* 0x028fea0003800000 */
.L_x_68:
[----:B------:R-:W-:Y:S05]  /*1e00*/  BRA.U UP0, `(.L_x_58) ;  /* 0x00000001001c7547 */ /* 0x000fea000b800000 */
[----:B------:R-:W-:Y:S01]  /*1e10*/  UMOV UR24, 0x0 ;  /* 0x0000000000187882 */ /* 0x000fe20000000000 */
[----:B------:R-:W-:Y:S01]  /*1e20*/  UMOV UR25, 0x8200490 ;  /* 0x0820049000197882 */ /* 0x000fe20000000000 */
[----:B------:R-:W-:Y:S01]  /*1e30*/  UMOV UR30, 0x0 ;  /* 0x00000000001e7882 */ /* 0x000fe20000000000 */
[----:B------:R-:W-:Y:S01]  /*1e40*/  UMOV UR31, 0x8200490 ;  /* 0x08200490001f7882 */ /* 0x000fe20000000000 */
[----:B------:R3:W-:Y:S01]  /*1e50*/  UTCHMMA gdesc[UR16], gdesc[UR6], tmem[UR29], tmem[UR24], idesc[UR25], UPT ;  /* 0x00ff1806100075ea */ /* 0x0007e2000b80001d */
[----:B------:R3:W-:Y:S01]  /*1e60*/  UTCHMMA gdesc[UR18], gdesc[UR20], tmem[UR29], tmem[UR30], idesc[UR31], UPT ;  /* 0x00ff1e14120075ea */ /* 0x0007e2000b80001d */
[----:B------:R-:W-:Y:S02]  /*1e70*/  NOP ;  /* 0x0000000000007918 */ /* 0x000fe40000000000 */
.L_x_58:
[----:B------:R-:W-:-:S04]  /*1e80*/  ELECT P0, URZ, PT ;  /* 0x0000000000ff782f */ /* 0x000fc80003800000 */
[----:B------:R-:W-:-:S13]  /*1e90*/  ISETP.LT.U32.AND P0, PT, R132, 0x20, P0 ;  /* 0x000000208400780c */ /* 0x000fda0000701070 */
[----:B------:R-:W-:Y:S01]  /*1ea0*/  VOTEU.ANY UP0, P0 ;  /* 0x0000000000ff7886 */ /* 0x000fe20000000100 */
[----:B------:R-:W-:-:S04]  /*1eb0*/  VOTEU.ANY UP1, P0 ;  /* 0x0000000000ff7886 */ /* 0x000fc80000020100 */
[----:B------:R-:W-:Y:S02]  /*1ec0*/  @UP0 UMOV UR9, UR4 ;  /* 0x0000000400090c82 */ /* 0x000fe40008000000 */
[----:B------:R5:W-:Y:S01]  /*1ed0*/  @UP1 UTCBAR [UR9], URZ ;  /* 0x000000ff090013e9 */ /* 0x000be200080000ff */
[----:B------:R-:W-:Y:S06]  /*1ee0*/  BAR.SYNC.DEFER_BLOCKING 0x0 ;  /* 0x0000000000007b1d */ /* 0x000fec0000010000 */
[----:B------:R-:W3:Y:S02]  /*1ef0*/  SYNCS.PHASECHK.TRANS64.TRYWAIT P0, [UR8+0x4010], R3 ;  /* 0x00401003ff0075a7 */ /* 0x000ee40008001108 */
[----:B---3-5:R-:W-:Y:S05]  /*1f00*/  @!P0 BRA `(.L_x_59) ;  /* 0x0000000800c48947 */ /* 0x028fea0003800000 */
.L_x_69:
[----:B------:R-:W-:Y:S01]  /*1f10*/  UIADD3 UR10, UPT, UPT, UR10, 0x20, URZ ;  /* 0x000000200a0a7890 */ /* 0x000fe2000fffe0ff */
[----:B------:R-:W-:-:S03]  /*1f20*/  LOP3.LUT R2, R2, 0x1, RZ, 0x3c, !PT ;  /* 0x0000000102027812 */ /* 0x000fc600078e3cff */
[----:B--2---:R-:W-:-:S09]  /*1f30*/  UISETP.GE.AND UP0, UPT, UR10, UR32, UPT ;  /* 0x000000200a00728c */ /* 0x004fd2000bf06270 */
[----:B------:R-:W-:Y:S05]  /*1f40*/  BRA.U !UP0, `(.L_x_60) ;  /* 0xfffffffd08447547 */ /* 0x000fea000b83ffff */
.L_x_53:
[----:B---3-5:R-:W-:Y:S06]  /*1f50*/  BAR.SYNC.DEFER_BLOCKING 0x0 ;  /* 0x0000000000007b1d */ /* 0x028fec0000010000 */
[----:B------:R-:W-:Y:S04]  /*1f60*/  BSSY.RECONVERGENT B5, `(.L_x_61) ;  /* 0x0000004000057945 */ /* 0x000fe80003800200 */
[----:B------:R-:W-:Y:S05]  /*1f70*/  @P3 BRA `(.L_x_62) ;  /* 0x0000000000083947 */ /* 0x000fea0003800000 */
[----:B------:R-:W3:Y:S02]  /*1f80*/  SYNCS.CCTL.IV [UR8+0x4000] ;  /* 0x00400000ff0079b1 */ /* 0x000ee40008000008 */
[----:B---3--:R-:W3:Y:S02]  /*1f90*/  SYNCS.CCTL.IV [UR8+0x4010] ;  /* 0x00401000ff0079b1 */ /* 0x008ee40008000008 */
.L_x_62:
[----:B--2---:R-:W-:Y:S05]  /*1fa0*/  BSYNC.RECONVERGENT B5 ;  /* 0x0000000000057941 */ /* 0x004fea0003800200 */
.L_x_61:
[----:B------:R-:W-:Y:S01]  /*1fb0*/  USHF.L.U32 UR4, UR22, 0x15, URZ ;  /* 0x0000001516047899 */ /* 0x000fe200080006ff */
[C---:B------:R-:W-:Y:S01]  /*1fc0*/  IMAD.SHL.U32 R2, R0.reuse, 0x80, RZ ;  /* 0x0000008000027824 */ /* 0x040fe200078e00ff */
[----:B------:R-:W-:Y:S01]  /*1fd0*/  ELECT P0, URZ, PT ;  /* 0x0000000000ff782f */ /* 0x000fe20003800000 */
[----:B------:R-:W-:Y:S01]  /*1fe0*/  IMAD.SHL.U32 R3, R0, 0x10, RZ ;  /* 0x0000001000037824 */ /* 0x000fe200078e00ff */
[----:B------:R-:W-:Y:S02]  /*1ff0*/  ULOP3.LUT UR4, UR4, 0x600000, URZ, 0xc0, !UPT ;  /* 0x0060000004047892 */ /* 0x000fe4000f8ec0ff */
[----:B------:R-:W-:Y:S01]  /*2000*/  LOP3.LUT R0, R2, 0x3f80, RZ, 0xc0, !PT ;  /* 0x00003f8002007812 */ /* 0x000fe200078ec0ff */
[----:B------:R-:W-:Y:S01]  /*2010*/  ULOP3.LUT UR22, UR22, 0x1, URZ, 0xc0, !UPT ;  /* 0x0000000116167892 */ /* 0x000fe2000f8ec0ff */
[----:B------:R-:W-:Y:S01]  /*2020*/  ISETP.LT.U32.AND P0, PT, R132, 0x40, P0 ;  /* 0x000000408400780c */ /* 0x000fe20000701070 */
[----:B------:R-:W-:Y:S01]  /*2030*/  UIADD3 UR4, UPT, UPT, UR29, UR4, URZ ;  /* 0x000000041d047290 */ /* 0x000fe2000fffe0ff */
[----:B------:R-:W-:Y:S01]  /*2040*/  LOP3.LUT R0, R0, 0x70, R3, 0xf8, !PT ;  /* 0x0000007000007812 */ /* 0x000fe200078ef803 */
[----:B------:R-:W-:-:S02]  /*2050*/  ULEA UR13, UR22, UR27, 0x6 ;  /* 0x0000001b160d7291 */ /* 0x000fc4000f8e30ff */
[----:B------:R-:W-:Y:S01]  /*2060*/  ULEA UR12, UR22, UR8, 0xe ;  /* 0x00000008160c7291 */ /* 0x000fe2000f8e70ff */
[C---:B------:R-:W-:Y:S01]  /*2070*/  LOP3.LUT R2, R0.reuse, 0x10, RZ, 0x3c, !PT ;  /* 0x0000001000027812 */ /* 0x040fe200078e3cff */
[----:B------:R-:W-:Y:S01]  /*2080*/  UMOV UR14, UR11 ;  /* 0x0000000b000e7c82 */ /* 0x000fe20008000000 */
[----:B------:R-:W-:Y:S02]  /*2090*/  LOP3.LUT R3, R0, 0x20, RZ, 0x3c, !PT ;  /* 0x0000002000037812 */ /* 0x000fe400078e3cff */
[----:B----4-:R-:W2:Y:S01]  /*20a0*/  LDTM.x128 R4, tmem[UR4] ;  /* 0x00000004000479ee */ /* 0x010ea200083c0000 */
[----:B------:R-:W-:Y:S02]  /*20b0*/  NOP ;  /* 0x0000000000007918 */ /* 0x000fe40000000000 */
[----:B--2---:R-:W-:Y:S01]  /*20c0*/  VOTEU.ANY UP0, P0 ;  /* 0x0000000000ff7886 */ /* 0x004fe20000000100 */
[----:B------:R-:W-:-:S04]  /*20d0*/  VOTEU.ANY UP1, P0 ;  /* 0x0000000000ff7886 */ /* 0x000fc80000020100 */
[----:B------:R-:W-:Y:S01]  /*20e0*/  @UP0 UMOV UR4, UR23 ;  /* 0x0000001700040c82 */ /* 0x000fe20008000000 */
[----:B------:R-:W-:Y:S01]  /*20f0*/  @UP0 UMOV UR5, UR28 ;  /* 0x0000001c00050c82 */ /* 0x000fe20008000000 */
[----:B---3--:R-:W-:Y:S01]  /*2100*/  BAR.SYNC.DEFER_BLOCKING 0x0 ;  /* 0x0000000000007b1d */ /* 0x008fe20000010000 */
[----:B------:R-:W-:Y:S02]  /*2110*/  F2FP.BF16.F32.PACK_AB R4, R5, R4 ;  /* 0x000000040504723e */ /* 0x000fe400000010ff */
[----:B------:R-:W-:Y:S02]  /*2120*/  F2FP.BF16.F32.PACK_AB R68, R69, R68 ;  /* 0x000000444544723e */ /* 0x000fe400000010ff */
[----:B------:R-:W-:Y:S02]  /*2130*/  F2FP.BF16.F32.PACK_AB R5, R7, R6 ;  /* 0x000000060705723e */ /* 0x000fe400000010ff */
[----:B------:R-:W-:Y:S02]  /*2140*/  F2FP.BF16.F32.PACK_AB R12, R13, R12 ;  /* 0x0000000c0d0c723e */ /* 0x000fe400000010ff */
[----:B------:R-:W-:-:S02]  /*2150*/  F2FP.BF16.F32.PACK_AB R69, R71, R70 ;  /* 0x000000464745723e */ /* 0x000fc400000010ff */
[----:B------:R-:W-:Y:S02]  /*2160*/  F2FP.BF16.F32.PACK_AB R76, R77, R76 ;  /* 0x0000004c4d4c723e */ /* 0x000fe400000010ff */
[----:B------:R-:W-:Y:S02]  /*2170*/  F2FP.BF16.F32.PACK_AB R6, R9, R8 ;  /* 0x000000080906723e */ /* 0x000fe400000010ff */
[----:B------:R-:W-:Y:S02]  /*2180*/  F2FP.BF16.F32.PACK_AB R7, R11, R10 ;  /* 0x0000000a0b07723e */ /* 0x000fe400000010ff */
[----:B------:R-:W-:Y:S02]  /*2190*/  F2FP.BF16.F32.PACK_AB R13, R15, R14 ;  /* 0x0000000e0f0d723e */ /* 0x000fe400000010ff */
[----:B------:R-:W-:Y:S01]  /*21a0*/  F2FP.BF16.F32.PACK_AB R20, R21, R20 ;  /* 0x000000141514723e */ /* 0x000fe200000010ff */
[----:B------:R2:W-:Y:S01]  /*21b0*/  STS.128 [R0+UR8], R4 ;  /* 0x0000000400007988 */ /* 0x0005e20008000c08 */
[----:B------:R-:W-:-:S02]  /*21c0*/  F2FP.BF16.F32.PACK_AB R70, R73, R72 ;  /* 0x000000484946723e */ /* 0x000fc400000010ff */
[----:B------:R-:W-:Y:S02]  /*21d0*/  F2FP.BF16.F32.PACK_AB R71, R75, R74 ;  /* 0x0000004a4b47723e */ /* 0x000fe400000010ff */
[----:B------:R-:W-:Y:S02]  /*21e0*/  F2FP.BF16.F32.PACK_AB R77, R79, R78 ;  /* 0x0000004e4f4d723e */ /* 0x000fe400000010ff */
[----:B------:R-:W-:Y:S01]  /*21f0*/  F2FP.BF16.F32.PACK_AB R84, R85, R84 ;  /* 0x000000545554723e */ /* 0x000fe200000010ff */
[----:B------:R3:W-:Y:S01]  /*2200*/  STS.128 [R0+UR8+0x4000], R68 ;  /* 0x0040004400007988 */ /* 0x0007e20008000c08 */
[----:B------:R-:W-:Y:S02]  /*2210*/  F2FP.BF16.F32.PACK_AB R14, R17, R16 ;  /* 0x00000010110e723e */ /* 0x000fe400000010ff */
[----:B------:R-:W-:Y:S02]  /*2220*/  F2FP.BF16.F32.PACK_AB R15, R19, R18 ;  /* 0x00000012130f723e */ /* 0x000fe400000010ff */
[----:B------:R-:W-:-:S02]  /*2230*/  F2FP.BF16.F32.PACK_AB R21, R23, R22 ;  /* 0x000000161715723e */ /* 0x000fc400000010ff */
[----:B------:R-:W-:Y:S01]  /*2240*/  F2FP.BF16.F32.PACK_AB R28, R29, R28 ;  /* 0x0000001c1d1c723e */ /* 0x000fe200000010ff */
[----:B------:R4:W-:Y:S01]  /*2250*/  STS.128 [R2+UR8], R12 ;  /* 0x0000000c02007988 */ /* 0x0009e20008000c08 */
[----:B------:R-:W-:Y:S02]  /*2260*/  F2FP.BF16.F32.PACK_AB R78, R81, R80 ;  /* 0x00000050514e723e */ /* 0x000fe400000010ff */
[----:B------:R-:W-:Y:S02]  /*2270*/  F2FP.BF16.F32.PACK_AB R79, R83, R82 ;  /* 0x00000052534f723e */ /* 0x000fe400000010ff */
[----:B------:R-:W-:Y:S02]  /*2280*/  F2FP.BF16.F32.PACK_AB R85, R87, R86 ;  /* 0x000000565755723e */ /* 0x000fe400000010ff */
[----:B------:R-:W-:Y:S01]  /*2290*/  F2FP.BF16.F32.PACK_AB R92, R93, R92 ;  /* 0x0000005c5d5c723e */ /* 0x000fe200000010ff */
[----:B------:R4:W-:Y:S01]  /*22a0*/  STS.128 [R2+UR8+0x4000], R76 ;  /* 0x0040004c02007988 */ /* 0x0009e20008000c08 */
[----:B------:R-:W-:-:S02]  /*22b0*/  F2FP.BF16.F32.PACK_AB R22, R25, R24 ;  /* 0x000000181916723e */ /* 0x000fc400000010ff */
[----:B------:R-:W-:Y:S02]  /*22c0*/  F2FP.BF16.F32.PACK_AB R23, R27, R26 ;  /* 0x0000001a1b17723e */ /* 0x000fe400000010ff */
[----:B------:R-:W-:Y:S02]  /*22d0*/  F2FP.BF16.F32.PACK_AB R29, R31, R30 ;  /* 0x0000001e1f1d723e */ /* 0x000fe400000010ff */
[----:B------:R-:W-:Y:S01]  /*22e0*/  F2FP.BF16.F32.PACK_AB R36, R37, R36 ;  /* 0x000000242524723e */ /* 0x000fe200000010ff */
[----:B------:R4:W-:Y:S01]  /*22f0*/  STS.128 [R3+UR8], R20 ;  /* 0x0000001403007988 */ /* 0x0009e20008000c08 */
[----:B------:R-:W-:Y:S02]  /*2300*/  F2FP.BF16.F32.PACK_AB R86, R89, R88 ;  /* 0x000000585956723e */ /* 0x000fe400000010ff */
[----:B------:R-:W-:Y:S02]  /*2310*/  F2FP.BF16.F32.PACK_AB R87, R91, R90 ;  /* 0x0000005a5b57723e */ /* 0x000fe400000010ff */
[----:B------:R-:W-:-:S02]  /*2320*/  F2FP.BF16.F32.PACK_AB R93, R95, R94 ;  /* 0x0000005e5f5d723e */ /* 0x000fc400000010ff */
[----:B------:R-:W-:Y:S01]  /*2330*/  F2FP.BF16.F32.PACK_AB R100, R101, R100 ;  /* 0x000000646564723e */ /* 0x000fe200000010ff */
[----:B------:R4:W-:Y:S01]  /*2340*/  STS.128 [R3+UR8+0x4000], R84 ;  /* 0x0040005403007988 */ /* 0x0009e20008000c08 */
        /* <DEDUP_REMOVED lines=8> */
[----:B------:R-:W-:Y:S02]  /*23d0*/  LOP3.LUT R8, R0, 0x30, RZ, 0x3c, !PT ;  /* 0x0000003000087812 */ /* 0x000fe400078e3cff */
[----:B------:R-:W-:Y:S02]  /*23e0*/  F2FP.BF16.F32.PACK_AB R38, R41, R40 ;  /* 0x000000282926723e */ /* 0x000fe400000010ff */
[----:B------:R-:W-:Y:S01]  /*23f0*/  F2FP.BF16.F32.PACK_AB R39, R43, R42 ;  /* 0x0000002a2b27723e */ /* 0x000fe200000010ff */
[----:B------:R4:W-:Y:S01]  /*2400*/  STS.128 [R8+UR8], R28 ;  /* 0x0000001c08007988 */ /* 0x0009e20008000c08 */
[----:B------:R-:W-:-:S02]  /*2410*/  F2FP.BF16.F32.PACK_AB R45, R47, R46 ;  /* 0x0000002e2f2d723e */ /* 0x000fc400000010ff */
[----:B------:R-:W-:Y:S01]  /*2420*/  F2FP.BF16.F32.PACK_AB R52, R53, R52 ;  /* 0x000000343534723e */ /* 0x000fe200000010ff */
[----:B------:R4:W-:Y:S01]  /*2430*/  STS.128 [R8+UR8+0x4000], R92 ;  /* 0x0040005c08007988 */ /* 0x0009e20008000c08 */
[----:B------:R-:W-:Y:S02]  /*2440*/  F2FP.BF16.F32.PACK_AB R102, R105, R104 ;  /* 0x000000686966723e */ /* 0x000fe400000010ff */
[----:B------:R-:W-:Y:S02]  /*2450*/  F2FP.BF16.F32.PACK_AB R103, R107, R106 ;  /* 0x0000006a6b67723e */ /* 0x000fe400000010ff */
[----:B------:R-:W-:Y:S02]  /*2460*/  F2FP.BF16.F32.PACK_AB R109, R111, R110 ;  /* 0x0000006e6f6d723e */ /* 0x000fe400000010ff */
[----:B------:R-:W-:Y:S02]  /*2470*/  F2FP.BF16.F32.PACK_AB R116, R117, R116 ;  /* 0x000000747574723e */ /* 0x000fe400000010ff */
[----:B------:R-:W-:-:S02]  /*2480*/  LOP3.LUT R9, R0, 0x40, RZ, 0x3c, !PT ;  /* 0x0000004000097812 */ /* 0x000fc400078e3cff */
[----:B------:R-:W-:Y:S02]  /*2490*/  F2FP.BF16.F32.PACK_AB R46, R49, R48 ;  /* 0x00000030312e723e */ /* 0x000fe400000010ff */
[----:B------:R-:W-:Y:S01]  /*24a0*/  F2FP.BF16.F32.PACK_AB R47, R51, R50 ;  /* 0x00000032332f723e */ /* 0x000fe200000010ff */
[----:B------:R4:W-:Y:S01]  /*24b0*/  STS.128 [R9+UR8], R36 ;  /* 0x0000002409007988 */ /* 0x0009e20008000c08 */
[----:B------:R-:W-:Y:S02]  /*24c0*/  F2FP.BF16.F32.PACK_AB R53, R55, R54 ;  /* 0x000000363735723e */ /* 0x000fe400000010ff */
[----:B------:R-:W-:Y:S01]  /*24d0*/  F2FP.BF16.F32.PACK_AB R60, R61, R60 ;  /* 0x0000003c3d3c723e */ /* 0x000fe200000010ff */
[----:B------:R4:W-:Y:S01]  /*24e0*/  STS.128 [R9+UR8+0x4000], R100 ;  /* 0x0040006409007988 */ /* 0x0009e20008000c08 */
[----:B------:R-:W-:Y:S02]  /*24f0*/  F2FP.BF16.F32.PACK_AB R110, R113, R112 ;  /* 0x00000070716e723e */ /* 0x000fe400000010ff */
[----:B------:R-:W-:-:S02]  /*2500*/  F2FP.BF16.F32.PACK_AB R111, R115, R114 ;  /* 0x00000072736f723e */ /* 0x000fc400000010ff */
        /* <DEDUP_REMOVED lines=11> */
[----:B--2---:R-:W-:Y:S02]  /*25c0*/  LOP3.LUT R4, R0, 0x60, RZ, 0x3c, !PT ;  /* 0x0000006000047812 */ /* 0x004fe400078e3cff */
[----:B------:R-:W-:Y:S02]  /*25d0*/  F2FP.BF16.F32.PACK_AB R62, R65, R64 ;  /* 0x00000040413e723e */ /* 0x000fe400000010ff */
[----:B------:R-:W-:Y:S01]  /*25e0*/  F2FP.BF16.F32.PACK_AB R63, R67, R66 ;  /* 0x00000042433f723e */ /* 0x000fe200000010ff */
[----:B------:R4:W-:Y:S01]  /*25f0*/  STS.128 [R4+UR8], R52 ;  /* 0x0000003404007988 */ /* 0x0009e20008000c08 */
[----:B------:R-:W-:-:S02]  /*2600*/  F2FP.BF16.F32.PACK_AB R126, R129, R128 ;  /* 0x00000080817e723e */ /* 0x000fc400000010ff */
[----:B------:R-:W-:Y:S01]  /*2610*/  F2FP.BF16.F32.PACK_AB R127, R131, R130 ;  /* 0x00000082837f723e */ /* 0x000fe200000010ff */
[----:B------:R4:W-:Y:S01]  /*2620*/  STS.128 [R4+UR8+0x4000], R116 ;  /* 0x0040007404007988 */ /* 0x0009e20008000c08 */
[----:B---3--:R-:W-:-:S05]  /*2630*/  LOP3.LUT R0, R0, 0x70, RZ, 0x3c, !PT ;  /* 0x0000007000007812 */ /* 0x008fca00078e3cff */
[----:B------:R4:W-:Y:S04]  /*2640*/  STS.128 [R0+UR8], R60 ;  /* 0x0000003c00007988 */ /* 0x0009e80008000c08 */
[----:B------:R4:W-:Y:S01]  /*2650*/  STS.128 [R0+UR8+0x4000], R124 ;  /* 0x0040007c00007988 */ /* 0x0009e20008000c08 */
[----:B------:R2:W-:Y:S06]  /*2660*/  MEMBAR.ALL.CTA ;  /* 0x0000000000007992 */ /* 0x0005ec0000008000 */
[----:B--2---:R-:W2:Y:S02]  /*2670*/  FENCE.VIEW.ASYNC.S ;  /* 0x00000000000073c6 */ /* 0x004ea40000000000 */
[----:B--2---:R-:W-:Y:S06]  /*2680*/  BAR.SYNC.DEFER_BLOCKING 0x0 ;  /* 0x0000000000007b1d */ /* 0x004fec0000010000 */
[----:B------:R4:W-:Y:S01]  /*2690*/  @UP1 UTMASTG.2D [UR12], [UR4] ;  /* 0x0000000c040013b5 */ /* 0x0009e20008008000 */
[----:B------:R0:W-:Y:S01]  /*26a0*/  UTMACMDFLUSH ;  /* 0x00000000000079b7 */ /* 0x0001e20000000000 */
[----:B------:R-:W-:-:S04]  /*26b0*/  DEPBAR.LE SB0, 0x0 ;  /* 0x000080000000791a */ /* 0x000fc80000000000 */
[----:B------:R-:W-:Y:S08]  /*26c0*/  BAR.SYNC.DEFER_BLOCKING 0x0 ;  /* 0x0000000000007b1d */ /* 0x000ff00000010000 */
[----:B------:R-:W-:Y:S06]  /*26d0*/  BAR.SYNC.DEFER_BLOCKING 0x0 ;  /* 0x0000000000007b1d */ /* 0x000fec0000010000 */
[----:B----4-:R-:W-:Y:S05]  /*26e0*/  @P2 BRA `(.L_x_63) ;  /* 0x0000000000a02947 */ /* 0x010fea0003800000 */
[----:B------:R-:W2:Y:S01]  /*26f0*/  S2UR UR5, SR_CgaCtaId ;  /* 0x00000000000579c3 */ /* 0x000ea20000008800 */
[----:B------:R-:W-:Y:S01]  /*2700*/  NOP ;  /* 0x0000000000007918 */ /* 0x000fe20000000000 */
[----:B------:R-:W-:Y:S01]  /*2710*/  UMOV UR4, 0x50 ;  /* 0x0000005000047882 */ /* 0x000fe20000000000 */
[----:B------:R-:W-:Y:S02]  /*2720*/  IMAD.U32 R0, RZ, RZ, UR29 ;  /* 0x0000001dff007e24 */ /* 0x000fe4000f8e00ff */
[----:B------:R-:W-:Y:S02]  /*2730*/  IMAD.MOV.U32 R3, RZ, RZ, 0xf ;  /* 0x0000000fff037424 */ /* 0x000fe400078e00ff */
[----:B------:R-:W-:Y:S01]  /*2740*/  IMAD.MOV.U32 R7, RZ, RZ, 0x1 ;  /* 0x00000001ff077424 */ /* 0x000fe200078e00ff */
[----:B------:R-:W-:-:S04]  /*2750*/  LOP3.LUT R0, R0, 0xffff, RZ, 0xc0, !PT ;  /* 0x0000ffff00007812 */ /* 0x000fc800078ec0ff */
[----:B------:R-:W-:-:S05]  /*2760*/  SHF.R.U32.HI R0, RZ, 0x5, R0 ;  /* 0x00000005ff007819 */ /* 0x000fca0000011600 */
[----:B------:R-:W-:Y:S01]  /*2770*/  VIADD R2, R0, 0x10 ;  /* 0x0000001000027836 */ /* 0x000fe20000000000 */
[----:B------:R-:W-:Y:S01]  /*2780*/  SHF.L.U32 R0, R3, R0, RZ ;  /* 0x0000000003007219 */ /* 0x000fe200000006ff */
[----:B--2---:R-:W-:-:S03]  /*2790*/  ULEA UR6, UR5, UR4, 0x18 ;  /* 0x0000000405067291 */ /* 0x004fc6000f8ec0ff */
[----:B------:R-:W-:-:S04]  /*27a0*/  SHF.L.U32 R3, R7, R2, RZ ;  /* 0x0000000207037219 */ /* 0x000fc800000006ff */
[----:B------:R-:W-:Y:S02]  /*27b0*/  LOP3.LUT R0, R3, R0, RZ, 0xfc, !PT ;  /* 0x0000000003007212 */ /* 0x000fe400078efcff */
[----:B------:R-:W2:Y:S02]  /*27c0*/  LDS R5, [UR6] ;  /* 0x00000006ff057984 */ /* 0x000ea40008000800 */
[C---:B------:R-:W-:Y:S02]  /*27d0*/  LOP3.LUT R2, R0.reuse, 0xffff, RZ, 0xc0, !PT ;  /* 0x0000ffff00027812 */ /* 0x040fe400078ec0ff */
[----:B--2---:R-:W-:-:S04]  /*27e0*/  LOP3.LUT R3, R0, 0xffff, R5, 0x80, !PT ;  /* 0x0000ffff00037812 */ /* 0x004fc800078e8005 */
[----:B------:R-:W-:-:S13]  /*27f0*/  ISETP.NE.AND P0, PT, R3, R2, PT ;  /* 0x000000020300720c */ /* 0x000fda0003f05270 */
[----:B------:R-:W-:Y:S05]  /*2800*/  @P0 BRA `(.L_x_64) ;  /* 0x0000000000500947 */ /* 0x000fea0003800000 */
[----:B------:R-:W-:Y:S02]  /*2810*/  SHF.R.U32.HI R5, RZ, 0x10, R5 ;  /* 0x00000010ff057819 */ /* 0x000fe40000011605 */
[----:B------:R-:W-:-:S04]  /*2820*/  SHF.R.U32.HI R2, RZ, 0x10, R0 ;  /* 0x00000010ff027819 */ /* 0x000fc80000011600 */
[----:B------:R-:W-:-:S04]  /*2830*/  LOP3.LUT R5, R5, R2, RZ, 0xc0, !PT ;  /* 0x0000000205057212 */ /* 0x000fc800078ec0ff */
[----:B------:R-:W-:-:S13]  /*2840*/  ISETP.NE.AND P0, PT, R5, R2, PT ;  /* 0x000000020500720c */ /* 0x000fda0003f05270 */
[----:B------:R-:W-:Y:S05]  /*2850*/  @P0 BRA `(.L_x_65) ;  /* 0x0000000000300947 */ /* 0x000fea0003800000 */
[----:B------:R-:W-:Y:S01]  /*2860*/  R2UR UR4, R0 ;  /* 0x00000000000472ca */ /* 0x000fe200000e0000 */
[----:B------:R-:W-:Y:S01]  /*2870*/  VOTEU.ANY UR5, UPT, PT ;  /* 0x0000000000057886 */ /* 0x000fe200038e0100 */
[----:B------:R-:W2:Y:S01]  /*2880*/  S2R R0, SR_LANEID ;  /* 0x0000000000007919 */ /* 0x000ea20000000000 */
[----:B------:R-:W-:-:S10]  /*2890*/  UFLO.U32 UR5, UR5 ;  /* 0x00000005000572bd */ /* 0x000fd400080e0000 */
[----:B------:R-:W-:-:S06]  /*28a0*/  ULOP3.LUT UR4, URZ, UR4, URZ, 0x33, !UPT ;  /* 0x00000004ff047292 */ /* 0x000fcc000f8e33ff */
[----:B------:R-:W-:-:S04]  /*28b0*/  IMAD.U32 R2, RZ, RZ, UR4 ;  /* 0x00000004ff027e24 */ /* 0x000fc8000f8e00ff */
[----:B------:R-:W3:Y:S02]  /*28c0*/  REDUX UR7, R2 ;  /* 0x00000000020773c4 */ /* 0x000ee40000000000 */
[----:B------:R4:W-:Y:S01]  /*28d0*/  UTCATOMSWS.AND URZ, UR4 ;  /* 0x0000000400ff79e3 */ /* 0x0009e20008000000 */
[----:B--2---:R-:W-:Y:S01]  /*28e0*/  ISETP.EQ.U32.AND P0, PT, R0, UR5, PT ;  /* 0x0000000500007c0c */ /* 0x004fe2000bf02070 */
[----:B---3--:R-:W-:-:S12]  /*28f0*/  IMAD.U32 R0, RZ, RZ, UR7 ;  /* 0x00000007ff007e24 */ /* 0x008fd8000f8e00ff */
[----:B------:R4:W-:Y:S01]  /*2900*/  @P0 ATOMS.AND RZ, [UR6], R0 ;  /* 0x00000000ffff098c */ /* 0x0009e2000a800006 */
[----:B------:R-:W-:Y:S05]  /*2910*/  BRA `(.L_x_63) ;  /* 0x0000000000147947 */ /* 0x000fea0003800000 */
.L_x_65:
[----:B------:R-:W-:-:S07]  /*2920*/  MOV R2, 0x2940 ;  /* 0x0000294000027802 */ /* 0x000fce0000000f00 */
[----:B-1----:R-:W-:Y:S05]  /*2930*/  CALL.REL.NOINC `($__internal_0_$__cuda_sm10x_tcgen05_guardrail_trap_col_being_dealloced_not_returned_by_alloc) ;  /* 0x0000000000447944 */ /* 0x002fea0003c00000 */
[----:B------:R-:W-:Y:S05]  /*2940*/  BRA `(.L_x_63) ;  /* 0x0000000000087947 */ /* 0x000fea0003800000 */
.L_x_64:
[----:B------:R-:W-:-:S07]  /*2950*/  MOV R2, 0x2970 ;  /* 0x0000297000027802 */ /* 0x000fce0000000f00 */
[----:B-1----:R-:W-:Y:S05]  /*2960*/  CALL.REL.NOINC `($__internal_2_$__cuda_sm10x_tcgen05_guardrail_trap_unallocated_columns_being_dealloced) ;  /* 0x0000000000507944 */ /* 0x002fea0003c00000 */
.L_x_63:
[----:B------:R-:W-:Y:S01]  /*2970*/  NOP ;  /* 0x0000000000007918 */ /* 0x000fe20000000000 */
[----:B----4-:R-:W-:Y:S05]  /*2980*/  EXIT ;  /* 0x000000000000794d */ /* 0x010fea0003800000 */
.L_x_54:
[----:B------:R-:W2:Y:S02]  /*2990*/  SYNCS.PHASECHK.TRANS64.TRYWAIT P0, [UR8+0x4000], RZ ;  /* 0x004000ffff0075a7 */ /* 0x000ea40008001108 */
[----:B--2---:R-:W-:Y:S05]  /*29a0*/  @!P0 BRA `(.L_x_54) ;  /* 0xfffffffc00f88947 */ /* 0x004fea000383ffff */
[----:B------:R-:W-:Y:S05]  /*29b0*/  BRA `(.L_x_66) ;  /* 0xfffffff000487947 */ /* 0x000fea000383ffff */
.L_x_56:
[----:B------:R-:W2:Y:S02]  /*29c0*/  SYNCS.PHASECHK.TRANS64.TRYWAIT P1, [UR8+0x4010], RZ ;  /* 0x004010ffff0075a7 */ /* 0x000ea40008021108 */
[----:B--2---:R-:W-:Y:S05]  /*29d0*/  @!P1 BRA `(.L_x_56) ;  /* 0xfffffffc00f89947 */ /* 0x004fea000383ffff */
[----:B------:R-:W-:Y:S05]  /*29e0*/  BRA `(.L_x_67) ;  /* 0xfffffff0008c7947 */ /* 0x000fea000383ffff */
.L_x_57:
[----:B------:R-:W3:Y:S02]  /*29f0*/  SYNCS.PHASECHK.TRANS64.TRYWAIT P0, [UR8+0x4000], R3 ;  /* 0x00400003ff0075a7 */ /* 0x000ee40008001108 */
[----:B---3--:R-:W-:Y:S05]  /*2a00*/  @!P0 BRA `(.L_x_57) ;  /* 0xfffffffc00f88947 */ /* 0x008fea000383ffff */
[----:B------:R-:W-:Y:S05]  /*2a10*/  BRA `(.L_x_68) ;  /* 0xfffffff000f87947 */ /* 0x000fea000383ffff */
.L_x_59:
[----:B------:R-:W3:Y:S02]  /*2a20*/  SYNCS.PHASECHK.TRANS64.TRYWAIT P0, [UR8+0x4010], R3 ;  /* 0x00401003ff0075a7 */ /* 0x000ee40008001108 */
[----:B---3--:R-:W-:Y:S05]  /*2a30*/  @!P0 BRA `(.L_x_59) ;  /* 0xfffffffc00f88947 */ /* 0x008fea000383ffff */
[----:B------:R-:W-:Y:S05]  /*2a40*/  BRA `(.L_x_69) ;  /* 0xfffffff400307947 */ /* 0x000fea000383ffff */
        .weak           $__internal_0_$__cuda_sm10x_tcgen05_guardrail_trap_col_being_dealloced_not_returned_by_alloc
        .type           $__internal_0_$__cuda_sm10x_tcgen05_guardrail_trap_col_being_dealloced_not_returned_by_alloc,@function
        .size           $__internal_0_$__cuda_sm10x_tcgen05_guardrail_trap_col_being_dealloced_not_returned_by_alloc,($__internal_1_$__cuda_sm10x_tcgen05_guardrail_trap_phase_invalid_during_alloc - $__internal_0_$__cuda_sm10x_tcgen05_guardrail_trap_col_being_dealloced_not_returned_by_alloc)
$__internal_0_$__cuda_sm10x_tcgen05_guardrail_trap_col_being_dealloced_not_returned_by_alloc:
[----:B------:R-:W-:Y:S05]  /*2a50*/  BPT.TRAP 0x1 ;  /* 0x000000040000795c */ /* 0x000fea0000300000 */
[----:B------:R-:W-:-:S04]  /*2a60*/  IMAD.MOV.U32 R3, RZ, RZ, 0x0 ;  /* 0x00000000ff037424 */ /* 0x000fc800078e00ff */
[----:B------:R-:W-:Y:S05]  /*2a70*/  RET.REL.NODEC R2 `(gluon_tcgen05) ;  /* 0xffffffd402607950 */ /* 0x000fea0003c3ffff */
        .weak           $__internal_1_$__cuda_sm10x_tcgen05_guardrail_trap_phase_invalid_during_alloc
        .type           $__internal_1_$__cuda_sm10x_tcgen05_guardrail_trap_phase_invalid_during_alloc,@function
        .size           $__internal_1_$__cuda_sm10x_tcgen05_guardrail_trap_phase_invalid_during_alloc,($__internal_2_$__cuda_sm10x_tcgen05_guardrail_trap_unallocated_columns_being_dealloced - $__internal_1_$__cuda_sm10x_tcgen05_guardrail_trap_phase_invalid_during_alloc)
$__internal_1_$__cuda_sm10x_tcgen05_guardrail_trap_phase_invalid_during_alloc:
[----:B------:R-:W-:Y:S05]  /*2a80*/  BPT.TRAP 0x1 ;  /* 0x000000040000795c */ /* 0x000fea0000300000 */
[----:B------:R-:W-:-:S04]  /*2a90*/  IMAD.MOV.U32 R3, RZ, RZ, 0x0 ;  /* 0x00000000ff037424 */ /* 0x000fc800078e00ff */
[----:B------:R-:W-:Y:S05]  /*2aa0*/  RET.REL.NODEC R2 `(gluon_tcgen05) ;  /* 0xffffffd402547950 */ /* 0x000fea0003c3ffff */
        .weak           $__internal_2_$__cuda_sm10x_tcgen05_guardrail_trap_unallocated_columns_being_dealloced
        .type           $__internal_2_$__cuda_sm10x_tcgen05_guardrail_trap_unallocated_columns_being_dealloced,@function
        .size           $__internal_2_$__cuda_sm10x_tcgen05_guardrail_trap_unallocated_columns_being_dealloced,(.L_x_73 - $__internal_2_$__cuda_sm10x_tcgen05_guardrail_trap_unallocated_columns_being_dealloced)
$__internal_2_$__cuda_sm10x_tcgen05_guardrail_trap_unallocated_columns_being_dealloced:
[----:B------:R-:W-:Y:S05]  /*2ab0*/  BPT.TRAP 0x1 ;  /* 0x000000040000795c */ /* 0x000fea0000300000 */
[----:B------:R-:W-:-:S04]  /*2ac0*/  IMAD.MOV.U32 R3, RZ, RZ, 0x0 ;  /* 0x00000000ff037424 */ /* 0x000fc800078e00ff */
[----:B------:R-:W-:Y:S05]  /*2ad0*/  RET.REL.NODEC R2 `(gluon_tcgen05) ;  /* 0xffffffd402487950 */ /* 0x000fea0003c3ffff */
.L_x_70:
[----:B------:R-:W-:-:S00]  /*2ae0*/  BRA `(.L_x_70) ;  /* 0xfffffffc00fc7947 */ /* 0x000fc0000383ffff */
[----:B------:R-:W-:-:S00]  /*2af0*/  NOP ;  /* 0x0000000000007918 */ /* 0x000fc00000000000 */
        /* <DEDUP_REMOVED lines=8> */
.L_x_73:


//--------------------- .nv.shared.gluon_tcgen05  --------------------------
	.section	.nv.shared.gluon_tcgen05,"aw",@nobits
	.sectionflags	@""
	.align	16
	.zero		1024


//--------------------- .nv.shared.reserved.0     --------------------------
	.section	.nv.shared.reserved.0,"aw",@nobits
	.align	8
	.weak		__nv_reservedSMEM_offset_0_alias
	.size		__nv_reservedSMEM_offset_0_alias, 0, 64
	.other		__nv_reservedSMEM_offset_0_alias,@"STO_CUDA_RESERVED_SHARED STV_DEFAULT"
__nv_reservedSMEM_offset_0_alias:
	.zero		0
.nv.shared.reserved.0:
	.zero		64
	.weak		__nv_reservedSMEM_allocation_phase
	.type		__nv_reservedSMEM_allocation_phase,@object
	.size		__nv_reservedSMEM_allocation_phase,(.L_0 - __nv_reservedSMEM_allocation_phase)
__nv_reservedSMEM_allocation_phase:
	.zero		1
.L_0:
	.zero		7
	.weak		__nv_reservedSMEM_devtool_atexit_pc
	.type		__nv_reservedSMEM_devtool_atexit_pc,@object
	.size		__nv_reservedSMEM_devtool_atexit_pc,(__nv_reservedSMEM_allocation_mask - __nv_reservedSMEM_devtool_atexit_pc)
__nv_reservedSMEM_devtool_atexit_pc:
	.zero		8
	.weak		__nv_reservedSMEM_allocation_mask
	.type		__nv_reservedSMEM_allocation_mask,@object
	.size		__nv_reservedSMEM_allocation_mask,(.L_2 - __nv_reservedSMEM_allocation_mask)
__nv_reservedSMEM_allocation_mask:
	.zero		4
.L_2:


//--------------------- .nv.constant0.gluon_tcgen05 --------------------------
	.section	.nv.constant0.gluon_tcgen05,"a",@progbits
	.sectionflags	@""
	.align	4
.nv.constant0.gluon_tcgen05:
	.zero		976


//--------------------- SYMBOLS --------------------------

	.type		.nv.reservedSmem.offset0,@object
	.size		.nv.reservedSmem.offset0,0x4
	.type		.nv.reservedSmem.cap,@object
	.size		.nv.reservedSmem.cap,0x4
